	.target	sm_100a

	.elftype	@"ET_EXEC"


//--------------------- .note.nv.tkinfo           --------------------------
	.section	.note.nv.tkinfo,"",@"SHT_NOTE"
	.sectionflags	@"SHF_NOTE_NV_TKINFO"
	.tkinfo
        /*0018*/ 	.word	0x00000002
        /*0030*/ 	.string	""
        /*0030*/ 	.string	"ptxas"
        /*0030*/ 	.string	"Cuda compilation tools, release 13.0, V13.0.88"
        /*0030*/ 	.string	"Build cuda_13.0.r13.0/compiler.36424714_0"
        /*0030*/ 	.string	"-arch sm_100a -m 64 "



//--------------------- .note.nv.cuinfo           --------------------------
	.section	.note.nv.cuinfo,"",@"SHT_NOTE"
	.sectionflags	@"SHF_NOTE_NV_CUINFO"
        /*0018*/ 	.short	0x0002
        /*001a*/ 	.short	0x0064
        /*001c*/ 	.short	0x0082
	.zero		2


//--------------------- .nv.info                  --------------------------
	.section	.nv.info,"",@"SHT_CUDA_INFO"
	.align	4


	//----- nvinfo : EIATTR_REGCOUNT
	.align		4
        /*0000*/ 	.byte	0x04, 0x2f
        /*0002*/ 	.short	(.L_19 - .L_18)
	.align		4
.L_18:
        /*0004*/ 	.word	index@(_ZN7cutlass13device_kernelINS_4gemm6kernel13GemmUniversalIN4cute5tupleIJiiiiEEENS1_10collective13CollectiveMmaINS1_35MainloopSm100TmaUmmaWarpSpecializedILi8ELi2ELi4ENS5_IJNS4_1CILi2EEESB_NSA_ILi1EEEEEEEENS5_IJNSA_ILi128EEENSA_ILi64EEESF_EEENS_6half_tENS5_IJlSC_lEEESI_SJ_NS4_8TiledMMAINS4_8MMA_AtomIJNS4_26SM100_MMA_F16BF16_2x1SM_SSISI_SI_fLi128ELi64ELNS4_4UMMA5MajorE0ELSO_0ELNSN_7ScaleInE0ELSP_0EEEEEENS4_6LayoutINS5_IJSC_SC_SC_EEENS5_IJNSA_ILi0EEESU_SU_EEEEENS5_IJNS4_10UnderscoreESX_SX_EEEEENS4_28SM100_TMA_2SM_LOAD_MULTICASTENS4_14ComposedLayoutINS4_7SwizzleILi3ELi4ELi3EEENS4_18smem_ptr_flag_bitsILi16EEENSS_INS5_IJNSA_ILi8EEESG_EEENS5_IJSG_SC_EEEEEEEvNS4_8identityENS4_18SM100_TMA_2SM_LOADES1A_vS1B_EENS_8epilogue10collective18CollectiveEpilogueINS1E_23Sm100TmaWarpSpecializedILi3ELi2ELi16ELb1ELb0EEEJNS5_IJSG_SG_SF_EEENS5_IJNSS_ISG_SC_EENSS_INS5_IJNSA_ILi16EEESB_EEENS5_IJSC_NSA_ILi32EEEEEEEEEEESI_SJ_SI_SJ_NS1E_6fusion15FusionCallbacksIS1I_NS1R_17LinearCombinationISI_fSI_fLNS_15FloatRoundStyleE2EEES1J_S1Q_JEEENS4_5SM1004TMEM4LOAD26SM100_TMEM_LOAD_32dp32b16xENS4_13SM90_TMA_LOADENS11_INS12_ILi1ELi4ELi3EEES15_NSS_INS5_IJS16_S1L_EEENS5_IJS1L_SC_EEEEEEENS4_39AutoVectorizingCopyWithAssumedAlignmentILi128EEENS4_14SM90_TMA_STOREES26_S28_S28_EEEvvEEEEvNT_6ParamsE)
        /*0008*/ 	.word	0x00000048


	//----- nvinfo : EIATTR_FRAME_SIZE
	.align		4
.L_19:
        /*000c*/ 	.byte	0x04, 0x11
        /*000e*/ 	.short	(.L_21 - .L_20)
	.align		4
.L_20:
        /*0010*/ 	.word	index@($__internal_2_$__cuda_sm10x_tcgen05_guardrail_trap_unallocated_columns_being_dealloced)
        /*0014*/ 	.word	0x00000000


	//----- nvinfo : EIATTR_FRAME_SIZE
	.align		4
.L_21:
        /*0018*/ 	.byte	0x04, 0x11
        /*001a*/ 	.short	(.L_23 - .L_22)
	.align		4
.L_22:
        /*001c*/ 	.word	index@($__internal_1_$__cuda_sm10x_tcgen05_guardrail_trap_phase_invalid_during_alloc)
        /*0020*/ 	.word	0x00000000


	//----- nvinfo : EIATTR_FRAME_SIZE
	.align		4
.L_23:
        /*0024*/ 	.byte	0x04, 0x11
        /*0026*/ 	.short	(.L_25 - .L_24)
	.align		4
.L_24:
        /*0028*/ 	.word	index@($__internal_0_$__cuda_sm10x_tcgen05_guardrail_trap_col_being_dealloced_not_returned_by_alloc)
        /*002c*/ 	.word	0x00000000


	//----- nvinfo : EIATTR_FRAME_SIZE
	.align		4
.L_25:
        /*0030*/ 	.byte	0x04, 0x11
        /*0032*/ 	.short	(.L_27 - .L_26)
	.align		4
.L_26:
        /*0034*/ 	.word	index@(_ZN7cutlass13device_kernelINS_4gemm6kernel13GemmUniversalIN4cute5tupleIJiiiiEEENS1_10collective13CollectiveMmaINS1_35MainloopSm100TmaUmmaWarpSpecializedILi8ELi2ELi4ENS5_IJNS4_1CILi2EEESB_NSA_ILi1EEEEEEEENS5_IJNSA_ILi128EEENSA_ILi64EEESF_EEENS_6half_tENS5_IJlSC_lEEESI_SJ_NS4_8TiledMMAINS4_8MMA_AtomIJNS4_26SM100_MMA_F16BF16_2x1SM_SSISI_SI_fLi128ELi64ELNS4_4UMMA5MajorE0ELSO_0ELNSN_7ScaleInE0ELSP_0EEEEEENS4_6LayoutINS5_IJSC_SC_SC_EEENS5_IJNSA_ILi0EEESU_SU_EEEEENS5_IJNS4_10UnderscoreESX_SX_EEEEENS4_28SM100_TMA_2SM_LOAD_MULTICASTENS4_14ComposedLayoutINS4_7SwizzleILi3ELi4ELi3EEENS4_18smem_ptr_flag_bitsILi16EEENSS_INS5_IJNSA_ILi8EEESG_EEENS5_IJSG_SC_EEEEEEEvNS4_8identityENS4_18SM100_TMA_2SM_LOADES1A_vS1B_EENS_8epilogue10collective18CollectiveEpilogueINS1E_23Sm100TmaWarpSpecializedILi3ELi2ELi16ELb1ELb0EEEJNS5_IJSG_SG_SF_EEENS5_IJNSS_ISG_SC_EENSS_INS5_IJNSA_ILi16EEESB_EEENS5_IJSC_NSA_ILi32EEEEEEEEEEESI_SJ_SI_SJ_NS1E_6fusion15FusionCallbacksIS1I_NS1R_17LinearCombinationISI_fSI_fLNS_15FloatRoundStyleE2EEES1J_S1Q_JEEENS4_5SM1004TMEM4LOAD26SM100_TMEM_LOAD_32dp32b16xENS4_13SM90_TMA_LOADENS11_INS12_ILi1ELi4ELi3EEES15_NSS_INS5_IJS16_S1L_EEENS5_IJS1L_SC_EEEEEEENS4_39AutoVectorizingCopyWithAssumedAlignmentILi128EEENS4_14SM90_TMA_STOREES26_S28_S28_EEEvvEEEEvNT_6ParamsE)
        /*0038*/ 	.word	0x00000000


	//----- nvinfo : EIATTR_MIN_STACK_SIZE
	.align		4
.L_27:
        /*003c*/ 	.byte	0x04, 0x12
        /*003e*/ 	.short	(.L_29 - .L_28)
	.align		4
.L_28:
        /*0040*/ 	.word	index@(_ZN7cutlass13device_kernelINS_4gemm6kernel13GemmUniversalIN4cute5tupleIJiiiiEEENS1_10collective13CollectiveMmaINS1_35MainloopSm100TmaUmmaWarpSpecializedILi8ELi2ELi4ENS5_IJNS4_1CILi2EEESB_NSA_ILi1EEEEEEEENS5_IJNSA_ILi128EEENSA_ILi64EEESF_EEENS_6half_tENS5_IJlSC_lEEESI_SJ_NS4_8TiledMMAINS4_8MMA_AtomIJNS4_26SM100_MMA_F16BF16_2x1SM_SSISI_SI_fLi128ELi64ELNS4_4UMMA5MajorE0ELSO_0ELNSN_7ScaleInE0ELSP_0EEEEEENS4_6LayoutINS5_IJSC_SC_SC_EEENS5_IJNSA_ILi0EEESU_SU_EEEEENS5_IJNS4_10UnderscoreESX_SX_EEEEENS4_28SM100_TMA_2SM_LOAD_MULTICASTENS4_14ComposedLayoutINS4_7SwizzleILi3ELi4ELi3EEENS4_18smem_ptr_flag_bitsILi16EEENSS_INS5_IJNSA_ILi8EEESG_EEENS5_IJSG_SC_EEEEEEEvNS4_8identityENS4_18SM100_TMA_2SM_LOADES1A_vS1B_EENS_8epilogue10collective18CollectiveEpilogueINS1E_23Sm100TmaWarpSpecializedILi3ELi2ELi16ELb1ELb0EEEJNS5_IJSG_SG_SF_EEENS5_IJNSS_ISG_SC_EENSS_INS5_IJNSA_ILi16EEESB_EEENS5_IJSC_NSA_ILi32EEEEEEEEEEESI_SJ_SI_SJ_NS1E_6fusion15FusionCallbacksIS1I_NS1R_17LinearCombinationISI_fSI_fLNS_15FloatRoundStyleE2EEES1J_S1Q_JEEENS4_5SM1004TMEM4LOAD26SM100_TMEM_LOAD_32dp32b16xENS4_13SM90_TMA_LOADENS11_INS12_ILi1ELi4ELi3EEES15_NSS_INS5_IJS16_S1L_EEENS5_IJS1L_SC_EEEEEEENS4_39AutoVectorizingCopyWithAssumedAlignmentILi128EEENS4_14SM90_TMA_STOREES26_S28_S28_EEEvvEEEEvNT_6ParamsE)
        /*0044*/ 	.word	0x00000000
.L_29:


//--------------------- .nv.compat                --------------------------
	.section	.nv.compat,"",@"SHT_CUDA_COMPAT_INFO"
	.align	4
        /*0000*/ 	.byte	0x02, 0x09, 0x01, 0x00, 0x02, 0x02, 0x02, 0x00, 0x02, 0x05, 0x05, 0x00, 0x03, 0x07, 0x01, 0x01
        /*0010*/ 	.byte	0x02, 0x03, 0x01, 0x00, 0x02, 0x06, 0x01, 0x00, 0x04, 0x0b, 0x08, 0x00, 0x09, 0x00, 0x00, 0x00
        /*0020*/ 	.byte	0x00, 0x00, 0x00, 0x00


//--------------------- .nv.info._ZN7cutlass13device_kernelINS_4gemm6kernel13GemmUniversalIN4cute5tupleIJiiiiEEENS1_10collective13CollectiveMmaINS1_35MainloopSm100TmaUmmaWarpSpecializedILi8ELi2ELi4ENS5_IJNS4_1CILi2EEESB_NSA_ILi1EEEEEEEENS5_IJNSA_ILi128EEENSA_ILi64EEESF_EEENS_6half_tENS5_IJlSC_lEEESI_SJ_NS4_8TiledMMAINS4_8MMA_AtomIJNS4_26SM100_MMA_F16BF16_2x1SM_SSISI_SI_fLi128ELi64ELNS4_4UMMA5MajorE0ELSO_0ELNSN_7ScaleInE0ELSP_0EEEEEENS4_6LayoutINS5_IJSC_SC_SC_EEENS5_IJNSA_ILi0EEESU_SU_EEEEENS5_IJNS4_10UnderscoreESX_SX_EEEEENS4_28SM100_TMA_2SM_LOAD_MULTICASTENS4_14ComposedLayoutINS4_7SwizzleILi3ELi4ELi3EEENS4_18smem_ptr_flag_bitsILi16EEENSS_INS5_IJNSA_ILi8EEESG_EEENS5_IJSG_SC_EEEEEEEvNS4_8identityENS4_18SM100_TMA_2SM_LOADES1A_vS1B_EENS_8epilogue10collective18CollectiveEpilogueINS1E_23Sm100TmaWarpSpecializedILi3ELi2ELi16ELb1ELb0EEEJNS5_IJSG_SG_SF_EEENS5_IJNSS_ISG_SC_EENSS_INS5_IJNSA_ILi16EEESB_EEENS5_IJSC_NSA_ILi32EEEEEEEEEEESI_SJ_SI_SJ_NS1E_6fusion15FusionCallbacksIS1I_NS1R_17LinearCombinationISI_fSI_fLNS_15FloatRoundStyleE2EEES1J_S1Q_JEEENS4_5SM1004TMEM4LOAD26SM100_TMEM_LOAD_32dp32b16xENS4_13SM90_TMA_LOADENS11_INS12_ILi1ELi4ELi3EEES15_NSS_INS5_IJS16_S1L_EEENS5_IJS1L_SC_EEEEEEENS4_39AutoVectorizingCopyWithAssumedAlignmentILi128EEENS4_14SM90_TMA_STOREES26_S28_S28_EEEvvEEEEvNT_6ParamsE --------------------------
	.section	.nv.info._ZN7cutlass13device_kernelINS_4gemm6kernel13GemmUniversalIN4cute5tupleIJiiiiEEENS1_10collective13CollectiveMmaINS1_35MainloopSm100TmaUmmaWarpSpecializedILi8ELi2ELi4ENS5_IJNS4_1CILi2EEESB_NSA_ILi1EEEEEEEENS5_IJNSA_ILi128EEENSA_ILi64EEESF_EEENS_6half_tENS5_IJlSC_lEEESI_SJ_NS4_8TiledMMAINS4_8MMA_AtomIJNS4_26SM100_MMA_F16BF16_2x1SM_SSISI_SI_fLi128ELi64ELNS4_4UMMA5MajorE0ELSO_0ELNSN_7ScaleInE0ELSP_0EEEEEENS4_6LayoutINS5_IJSC_SC_SC_EEENS5_IJNSA_ILi0EEESU_SU_EEEEENS5_IJNS4_10UnderscoreESX_SX_EEEEENS4_28SM100_TMA_2SM_LOAD_MULTICASTENS4_14ComposedLayoutINS4_7SwizzleILi3ELi4ELi3EEENS4_18smem_ptr_flag_bitsILi16EEENSS_INS5_IJNSA_ILi8EEESG_EEENS5_IJSG_SC_EEEEEEEvNS4_8identityENS4_18SM100_TMA_2SM_LOADES1A_vS1B_EENS_8epilogue10collective18CollectiveEpilogueINS1E_23Sm100TmaWarpSpecializedILi3ELi2ELi16ELb1ELb0EEEJNS5_IJSG_SG_SF_EEENS5_IJNSS_ISG_SC_EENSS_INS5_IJNSA_ILi16EEESB_EEENS5_IJSC_NSA_ILi32EEEEEEEEEEESI_SJ_SI_SJ_NS1E_6fusion15FusionCallbacksIS1I_NS1R_17LinearCombinationISI_fSI_fLNS_15FloatRoundStyleE2EEES1J_S1Q_JEEENS4_5SM1004TMEM4LOAD26SM100_TMEM_LOAD_32dp32b16xENS4_13SM90_TMA_LOADENS11_INS12_ILi1ELi4ELi3EEES15_NSS_INS5_IJS16_S1L_EEENS5_IJS1L_SC_EEEEEEENS4_39AutoVectorizingCopyWithAssumedAlignmentILi128EEENS4_14SM90_TMA_STOREES26_S28_S28_EEEvvEEEEvNT_6ParamsE,"",@"SHT_CUDA_INFO"
	.sectionflags	@""
	.align	4


	//----- nvinfo : EIATTR_CUDA_API_VERSION
	.align		4
        /*0000*/ 	.byte	0x04, 0x37
        /*0002*/ 	.short	(.L_31 - .L_30)
.L_30:
        /*0004*/ 	.word	0x00000082


	//----- nvinfo : EIATTR_KPARAM_INFO
	.align		4
.L_31:
        /*0008*/ 	.byte	0x04, 0x17
        /*000a*/ 	.short	(.L_33 - .L_32)
.L_32:
        /*000c*/ 	.word	0x00000000
        /*0010*/ 	.short	0x0000
        /*0012*/ 	.short	0x0000
        /*0014*/ 	.byte	0x00, 0xf0, 0x01, 0x20


	//----- nvinfo : EIATTR_AT_ENTRY_FRAGMENTS
	.align		4
.L_33:
        /*0018*/ 	.byte	0x04, 0x4f
        /*001a*/ 	.short	(.L_35 - .L_34)


	//   ....[0]....
.L_34:
        /*001c*/ 	.word	0x00000007


	//----- nvinfo : EIATTR_RESERVED_SMEM_USED
	.align		4
.L_35:
        /*0020*/ 	.byte	0x01, 0x41
	.zero		2


	//----- nvinfo : EIATTR_SPARSE_MMA_MASK
	.align		4
        /*0024*/ 	.byte	0x03, 0x50
        /*0026*/ 	.short	0x0000


	//----- nvinfo : EIATTR_TCGEN05_2CTA_USED
	.align		4
        /*0028*/ 	.byte	0x01, 0x52
	.zero		2


	//----- nvinfo : EIATTR_MAXREG_COUNT
	.align		4
        /*002c*/ 	.byte	0x03, 0x1b
        /*002e*/ 	.short	0x00ff


	//----- nvinfo : EIATTR_NUM_BARRIERS
	.align		4
        /*0030*/ 	.byte	0x02, 0x4c
        /*0032*/ 	.byte	0x07
	.zero		1


	//----- nvinfo : EIATTR_EXTERNS
	.align		4
        /*0034*/ 	.byte	0x04, 0x0f
        /*0036*/ 	.short	(.L_37 - .L_36)


	//   ....[0]....
	.align		4
.L_36:
        /*0038*/ 	.word	index@(__assertfail)


	//----- nvinfo : EIATTR_MERCURY_ISA_VERSION
	.align		4
.L_37:
        /*003c*/ 	.byte	0x03, 0x5f
        /*003e*/ 	.short	0x0101


	//----- nvinfo : EIATTR_INT_WARP_WIDE_INSTR_OFFSETS
	.align		4
        /*0040*/ 	.byte	0x04, 0x31
        /*0042*/ 	.short	(.L_39 - .L_38)


	//   ....[0]....
.L_38:
        /*0044*/ 	.word	0x00000dd0


	//   ....[1]....
        /*0048*/ 	.word	0x00000e70


	//   ....[2]....
        /*004c*/ 	.word	0x000049b0


	//   ....[3]....
        /*0050*/ 	.word	0x000049e0


	//   ....[4]....
        /*0054*/ 	.word	0x00004a00


	//   ....[5]....
        /*0058*/ 	.word	0x000055a0


	//   ....[6]....
        /*005c*/ 	.word	0x00005660


	//   ....[7]....
        /*0060*/ 	.word	0x000056d0


	//   ....[8]....
        /*0064*/ 	.word	0x00005810


	//   ....[9]....
        /*0068*/ 	.word	0x00005920


	//   ....[10]....
        /*006c*/ 	.word	0x00005950


	//----- nvinfo : EIATTR_COOP_GROUP_MASK_REGIDS
	.align		4
.L_39:
        /*0070*/ 	.byte	0x04, 0x29
        /*0072*/ 	.short	(.L_41 - .L_40)


	//   ....[0]....
.L_40:
        /*0074*/ 	.word	0xffffffff


	//   ....[1]....
        /*0078*/ 	.word	0xffffffff


	//   ....[2]....
        /*007c*/ 	.word	0xffffffff


	//   ....[3]....
        /*0080*/ 	.word	0xffffffff


	//   ....[4]....
        /*0084*/ 	.word	0xffffffff


	//   ....[5]....
        /*0088*/ 	.word	0xffffffff


	//   ....[6]....
        /*008c*/ 	.word	0xffffffff


	//   ....[7]....
        /*0090*/ 	.word	0xffffffff


	//   ....[8]....
        /*0094*/ 	.word	0xffffffff


	//   ....[9]....
        /*0098*/ 	.word	0xffffffff


	//   ....[10]....
        /*009c*/ 	.word	0xffffffff


	//   ....[11]....
        /*00a0*/ 	.word	0xffffffff


	//   ....[12]....
        /*00a4*/ 	.word	0xffffffff


	//   ....[13]....
        /*00a8*/ 	.word	0xffffffff


	//----- nvinfo : EIATTR_COOP_GROUP_INSTR_OFFSETS
	.align		4
.L_41:
        /*00ac*/ 	.byte	0x04, 0x28
        /*00ae*/ 	.short	(.L_43 - .L_42)


	//   ....[0]....
.L_42:
        /*00b0*/ 	.word	0x000000b0


	//   ....[1]....
        /*00b4*/ 	.word	0x00000520


	//   ....[2]....
        /*00b8*/ 	.word	0x00000760


	//   ....[3]....
        /*00bc*/ 	.word	0x000008d0


	//   ....[4]....
        /*00c0*/ 	.word	0x000009c0


	//   ....[5]....
        /*00c4*/ 	.word	0x00000b20


	//   ....[6]....
        /*00c8*/ 	.word	0x00000cb0


	//   ....[7]....
        /*00cc*/ 	.word	0x00000ef0


	//   ....[8]....
        /*00d0*/ 	.word	0x000024d0


	//   ....[9]....
        /*00d4*/ 	.word	0x000035d0


	//   ....[10]....
        /*00d8*/ 	.word	0x00003aa0


	//   ....[11]....
        /*00dc*/ 	.word	0x00003ad0


	//   ....[12]....
        /*00e0*/ 	.word	0x000048b0


	//   ....[13]....
        /*00e4*/ 	.word	0x00004ac0


	//----- nvinfo : EIATTR_VRC_CTA_INIT_COUNT
	.align		4
.L_43:
        /*00e8*/ 	.byte	0x02, 0x4a
        /*00ea*/ 	.byte	0x80
	.zero		1


	//----- nvinfo : EIATTR_SYSCALL_OFFSETS
	.align		4
        /*00ec*/ 	.byte	0x04, 0x46
        /*00ee*/ 	.short	(.L_45 - .L_44)


	//   ....[0]....
.L_44:
        /*00f0*/ 	.word	0x00006630


	//   ....[1]....
        /*00f4*/ 	.word	0x00006720


	//   ....[2]....
        /*00f8*/ 	.word	0x00006f40


	//   ....[3]....
        /*00fc*/ 	.word	0x000078d0


	//----- nvinfo : EIATTR_MBARRIER_INSTR_OFFSETS
	.align		4
.L_45:
        /*0100*/ 	.byte	0x04, 0x39
        /*0102*/ 	.short	(.L_47 - .L_46)


	//   ....[0]....
.L_46:
        /*0104*/ 	.word	0x00000650
        /*0108*/ 	.word	0x000000ff
        /*010c*/ 	.word	0x00000000
        /*0110*/ 	.short	0x0100
        /*0112*/ 	.byte	0x04
	.zero		1


	//   ....[1]....
        /*0114*/ 	.word	0x00000660
        /*0118*/ 	.word	0x000000ff
        /*011c*/ 	.word	0x00000040
        /*0120*/ 	.short	0x0100
        /*0122*/ 	.byte	0x04
	.zero		1


	//   ....[2]....
        /*0124*/ 	.word	0x00000670
        /*0128*/ 	.word	0x000000ff
        /*012c*/ 	.word	0x00000008
        /*0130*/ 	.short	0x0100
        /*0132*/ 	.byte	0x04
	.zero		1


	//   ....[3]....
        /*0134*/ 	.word	0x00000680
        /*0138*/ 	.word	0x000000ff
        /*013c*/ 	.word	0x00000048
        /*0140*/ 	.short	0x0100
        /*0142*/ 	.byte	0x04
	.zero		1


	//   ....[4]....
        /*0144*/ 	.word	0x00000690
        /*0148*/ 	.word	0x000000ff
        /*014c*/ 	.word	0x00000010
        /*0150*/ 	.short	0x0100
        /*0152*/ 	.byte	0x04
	.zero		1


	//   ....[5]....
        /*0154*/ 	.word	0x000006a0
        /*0158*/ 	.word	0x000000ff
        /*015c*/ 	.word	0x00000050
        /*0160*/ 	.short	0x0100
        /*0162*/ 	.byte	0x04
	.zero		1


	//   ....[6]....
        /*0164*/ 	.word	0x000006b0
        /*0168*/ 	.word	0x000000ff
        /*016c*/ 	.word	0x00000018
        /*0170*/ 	.short	0x0100
        /*0172*/ 	.byte	0x04
	.zero		1


	//   ....[7]....
        /*0174*/ 	.word	0x000006c0
        /*0178*/ 	.word	0x000000ff
        /*017c*/ 	.word	0x00000058
        /*0180*/ 	.short	0x0100
        /*0182*/ 	.byte	0x04
	.zero		1


	//   ....[8]....
        /*0184*/ 	.word	0x000006d0
        /*0188*/ 	.word	0x000000ff
        /*018c*/ 	.word	0x00000020
        /*0190*/ 	.short	0x0100
        /*0192*/ 	.byte	0x04
	.zero		1


	//   ....[9]....
        /*0194*/ 	.word	0x000006e0
        /*0198*/ 	.word	0x000000ff
        /*019c*/ 	.word	0x00000060
        /*01a0*/ 	.short	0x0100
        /*01a2*/ 	.byte	0x04
	.zero		1


	//   ....[10]....
        /*01a4*/ 	.word	0x000006f0
        /*01a8*/ 	.word	0x000000ff
        /*01ac*/ 	.word	0x00000028
        /*01b0*/ 	.short	0x0100
        /*01b2*/ 	.byte	0x04
	.zero		1


	//   ....[11]....
        /*01b4*/ 	.word	0x00000700
        /*01b8*/ 	.word	0x000000ff
        /*01bc*/ 	.word	0x00000068
        /*01c0*/ 	.short	0x0100
        /*01c2*/ 	.byte	0x04
	.zero		1


	//   ....[12]....
        /*01c4*/ 	.word	0x00000710
        /*01c8*/ 	.word	0x000000ff
        /*01cc*/ 	.word	0x00000030
        /*01d0*/ 	.short	0x0100
        /*01d2*/ 	.byte	0x04
	.zero		1


	//   ....[13]....
        /*01d4*/ 	.word	0x00000720
        /*01d8*/ 	.word	0x000000ff
        /*01dc*/ 	.word	0x00000070
        /*01e0*/ 	.short	0x0100
        /*01e2*/ 	.byte	0x04
	.zero		1


	//   ....[14]....
        /*01e4*/ 	.word	0x00000730
        /*01e8*/ 	.word	0x000000ff
        /*01ec*/ 	.word	0x00000038
        /*01f0*/ 	.short	0x0100
        /*01f2*/ 	.byte	0x04
	.zero		1


	//   ....[15]....
        /*01f4*/ 	.word	0x00000740
        /*01f8*/ 	.word	0x000000ff
        /*01fc*/ 	.word	0x00000078
        /*0200*/ 	.short	0x0100
        /*0202*/ 	.byte	0x04
	.zero		1


	//   ....[16]....
        /*0204*/ 	.word	0x00000860
        /*0208*/ 	.word	0x000000ff
        /*020c*/ 	.word	0x00000080
        /*0210*/ 	.short	0x0100
        /*0212*/ 	.byte	0x04
	.zero		1


	//   ....[17]....
        /*0214*/ 	.word	0x00000870
        /*0218*/ 	.word	0x000000ff
        /*021c*/ 	.word	0x00000098
        /*0220*/ 	.short	0x0100
        /*0222*/ 	.byte	0x04
	.zero		1


	//   ....[18]....
        /*0224*/ 	.word	0x00000880
        /*0228*/ 	.word	0x000000ff
        /*022c*/ 	.word	0x00000088
        /*0230*/ 	.short	0x0100
        /*0232*/ 	.byte	0x04
	.zero		1


	//   ....[19]....
        /*0234*/ 	.word	0x00000890
        /*0238*/ 	.word	0x000000ff
        /*023c*/ 	.word	0x000000a0
        /*0240*/ 	.short	0x0100
        /*0242*/ 	.byte	0x04
	.zero		1


	//   ....[20]....
        /*0244*/ 	.word	0x000008a0
        /*0248*/ 	.word	0x000000ff
        /*024c*/ 	.word	0x00000090
        /*0250*/ 	.short	0x0100
        /*0252*/ 	.byte	0x04
	.zero		1


	//   ....[21]....
        /*0254*/ 	.word	0x000008b0
        /*0258*/ 	.word	0x000000ff
        /*025c*/ 	.word	0x000000a8
        /*0260*/ 	.short	0x0100
        /*0262*/ 	.byte	0x04
	.zero		1


	//   ....[22]....
        /*0264*/ 	.word	0x00000990
        /*0268*/ 	.word	0x000000ff
        /*026c*/ 	.word	0x000000b0
        /*0270*/ 	.short	0x0100
        /*0272*/ 	.byte	0x06
	.zero		1


	//   ....[23]....
        /*0274*/ 	.word	0x000009a0
        /*0278*/ 	.word	0x000000ff
        /*027c*/ 	.word	0x000000b8
        /*0280*/ 	.short	0x0100
        /*0282*/ 	.byte	0x06
	.zero		1


	//   ....[24]....
        /*0284*/ 	.word	0x00000ad0
        /*0288*/ 	.word	0x000000ff
        /*028c*/ 	.word	0x000000c0
        /*0290*/ 	.short	0x0100
        /*0292*/ 	.byte	0x06
	.zero		1


	//   ....[25]....
        /*0294*/ 	.word	0x00000ae0
        /*0298*/ 	.word	0x000000ff
        /*029c*/ 	.word	0x000000d0
        /*02a0*/ 	.short	0x0100
        /*02a2*/ 	.byte	0x06
	.zero		1


	//   ....[26]....
        /*02a4*/ 	.word	0x00000af0
        /*02a8*/ 	.word	0x000000ff
        /*02ac*/ 	.word	0x000000c8
        /*02b0*/ 	.short	0x0100
        /*02b2*/ 	.byte	0x06
	.zero		1


	//   ....[27]....
        /*02b4*/ 	.word	0x00000b00
        /*02b8*/ 	.word	0x000000ff
        /*02bc*/ 	.word	0x000000d8
        /*02c0*/ 	.short	0x0100
        /*02c2*/ 	.byte	0x06
	.zero		1


	//   ....[28]....
        /*02c4*/ 	.word	0x00000c20
        /*02c8*/ 	.word	0x000000ff
        /*02cc*/ 	.word	0x000000e0
        /*02d0*/ 	.short	0x0100
        /*02d2*/ 	.byte	0x04
	.zero		1


	//   ....[29]....
        /*02d4*/ 	.word	0x00000c30
        /*02d8*/ 	.word	0x000000ff
        /*02dc*/ 	.word	0x00000100
        /*02e0*/ 	.short	0x0100
        /*02e2*/ 	.byte	0x04
	.zero		1


	//   ....[30]....
        /*02e4*/ 	.word	0x00000c40
        /*02e8*/ 	.word	0x000000ff
        /*02ec*/ 	.word	0x000000e8
        /*02f0*/ 	.short	0x0100
        /*02f2*/ 	.byte	0x04
	.zero		1


	//   ....[31]....
        /*02f4*/ 	.word	0x00000c50
        /*02f8*/ 	.word	0x000000ff
        /*02fc*/ 	.word	0x00000108
        /*0300*/ 	.short	0x0100
        /*0302*/ 	.byte	0x04
	.zero		1


	//   ....[32]....
        /*0304*/ 	.word	0x00000c60
        /*0308*/ 	.word	0x000000ff
        /*030c*/ 	.word	0x000000f0
        /*0310*/ 	.short	0x0100
        /*0312*/ 	.byte	0x04
	.zero		1


	//   ....[33]....
        /*0314*/ 	.word	0x00000c70
        /*0318*/ 	.word	0x000000ff
        /*031c*/ 	.word	0x00000110
        /*0320*/ 	.short	0x0100
        /*0322*/ 	.byte	0x04
	.zero		1


	//   ....[34]....
        /*0324*/ 	.word	0x00000c80
        /*0328*/ 	.word	0x000000ff
        /*032c*/ 	.word	0x000000f8
        /*0330*/ 	.short	0x0100
        /*0332*/ 	.byte	0x04
	.zero		1


	//   ....[35]....
        /*0334*/ 	.word	0x00000c90
        /*0338*/ 	.word	0x000000ff
        /*033c*/ 	.word	0x00000118
        /*0340*/ 	.short	0x0100
        /*0342*/ 	.byte	0x04
	.zero		1


	//   ....[36]....
        /*0344*/ 	.word	0x00000d80
        /*0348*/ 	.word	0x000000ff
        /*034c*/ 	.word	0x00000120
        /*0350*/ 	.short	0x0100
        /*0352*/ 	.byte	0x04
	.zero		1


	//   ....[37]....
        /*0354*/ 	.word	0x00000d90
        /*0358*/ 	.word	0x000000ff
        /*035c*/ 	.word	0x00000130
        /*0360*/ 	.short	0x0100
        /*0362*/ 	.byte	0x04
	.zero		1


	//   ....[38]....
        /*0364*/ 	.word	0x00000da0
        /*0368*/ 	.word	0x000000ff
        /*036c*/ 	.word	0x00000128
        /*0370*/ 	.short	0x0100
        /*0372*/ 	.byte	0x04
	.zero		1


	//   ....[39]....
        /*0374*/ 	.word	0x00000db0
        /*0378*/ 	.word	0x000000ff
        /*037c*/ 	.word	0x00000138
        /*0380*/ 	.short	0x0100
        /*0382*/ 	.byte	0x04
	.zero		1


	//   ....[40]....
        /*0384*/ 	.word	0x00000eb0
        /*0388*/ 	.word	0x000000ff
        /*038c*/ 	.word	0x00000140
        /*0390*/ 	.short	0x0100
        /*0392*/ 	.byte	0x06
	.zero		1


	//   ....[41]....
        /*0394*/ 	.word	0x00001ab0
        /*0398*/ 	.word	0x00000000
        /*039c*/ 	.word	0x00000130
        /*03a0*/ 	.short	0x010a
        /*03a2*/ 	.byte	0xff
	.zero		1


	//   ....[42]....
        /*03a4*/ 	.word	0x00001ae0
        /*03a8*/ 	.word	0x00000000
        /*03ac*/ 	.word	0x00000120
        /*03b0*/ 	.short	0x0101
        /*03b2*/ 	.byte	0xff
	.zero		1


	//   ....[43]....
        /*03b4*/ 	.word	0x00001ba0
        /*03b8*/ 	.word	0x000000ff
        /*03bc*/ 	.word	0x00000040
        /*03c0*/ 	.short	0x010a
        /*03c2*/ 	.byte	0x04
	.zero		1


	//   ....[44]....
        /*03c4*/ 	.word	0x00001c70
        /*03c8*/ 	.word	0x000000ff
        /*03cc*/ 	.word	0x00000040
        /*03d0*/ 	.short	0x010a
        /*03d2*/ 	.byte	0x05
	.zero		1


	//   ....[45]....
        /*03d4*/ 	.word	0x00001dd0
        /*03d8*/ 	.word	0x000000ff
        /*03dc*/ 	.word	0x00000040
        /*03e0*/ 	.short	0x010a
        /*03e2*/ 	.byte	0x04
	.zero		1


	//   ....[46]....
        /*03e4*/ 	.word	0x00002060
        /*03e8*/ 	.word	0x000000ff
        /*03ec*/ 	.word	0x000000b8
        /*03f0*/ 	.short	0x0101
        /*03f2*/ 	.byte	0x15
	.zero		1


	//   ....[47]....
        /*03f4*/ 	.word	0x00002080
        /*03f8*/ 	.word	0x000000ff
        /*03fc*/ 	.word	0x00000040
        /*0400*/ 	.short	0x010a
        /*0402*/ 	.byte	0x04
	.zero		1


	//   ....[48]....
        /*0404*/ 	.word	0x00002100
        /*0408*/ 	.word	0x000000ff
        /*040c*/ 	.word	0x00000040
        /*0410*/ 	.short	0x010a
        /*0412*/ 	.byte	0x06
	.zero		1


	//   ....[49]....
        /*0414*/ 	.word	0x00002240
        /*0418*/ 	.word	0x000000ff
        /*041c*/ 	.word	0x00000040
        /*0420*/ 	.short	0x010a
        /*0422*/ 	.byte	0x04
	.zero		1


	//   ....[50]....
        /*0424*/ 	.word	0x00002500
        /*0428*/ 	.word	0x00000003
        /*042c*/ 	.word	0x000000c0
        /*0430*/ 	.short	0x010a
        /*0432*/ 	.byte	0xff
	.zero		1


	//   ....[51]....
        /*0434*/ 	.word	0x00002650
        /*0438*/ 	.word	0x00000000
        /*043c*/ 	.word	0x00000000
        /*0440*/ 	.short	0x0101
        /*0442*/ 	.byte	0xff
	.zero		1


	//   ....[52]....
        /*0444*/ 	.word	0x00002c10
        /*0448*/ 	.word	0x000000ff
        /*044c*/ 	.word	0x00000000
        /*0450*/ 	.short	0x010a
        /*0452*/ 	.byte	0x04
	.zero		1


	//   ....[53]....
        /*0454*/ 	.word	0x00002ca0
        /*0458*/ 	.word	0x000000ff
        /*045c*/ 	.word	0x00000000
        /*0460*/ 	.short	0x010a
        /*0462*/ 	.byte	0x05
	.zero		1


	//   ....[54]....
        /*0464*/ 	.word	0x00002d30
        /*0468*/ 	.word	0x000000ff
        /*046c*/ 	.word	0x00000000
        /*0470*/ 	.short	0x010a
        /*0472*/ 	.byte	0x05
	.zero		1


	//   ....[55]....
        /*0474*/ 	.word	0x00002dc0
        /*0478*/ 	.word	0x000000ff
        /*047c*/ 	.word	0x00000000
        /*0480*/ 	.short	0x010a
        /*0482*/ 	.byte	0x05
	.zero		1


	//   ....[56]....
        /*0484*/ 	.word	0x00002e50
        /*0488*/ 	.word	0x000000ff
        /*048c*/ 	.word	0x00000000
        /*0490*/ 	.short	0x010a
        /*0492*/ 	.byte	0x05
	.zero		1


	//   ....[57]....
        /*0494*/ 	.word	0x00002ee0
        /*0498*/ 	.word	0x000000ff
        /*049c*/ 	.word	0x00000000
        /*04a0*/ 	.short	0x010a
        /*04a2*/ 	.byte	0x05
	.zero		1


	//   ....[58]....
        /*04a4*/ 	.word	0x00002f70
        /*04a8*/ 	.word	0x000000ff
        /*04ac*/ 	.word	0x00000000
        /*04b0*/ 	.short	0x010a
        /*04b2*/ 	.byte	0x05
	.zero		1


	//   ....[59]....
        /*04b4*/ 	.word	0x00003010
        /*04b8*/ 	.word	0x00000000
        /*04bc*/ 	.word	0x00000000
        /*04c0*/ 	.short	0x010a
        /*04c2*/ 	.byte	0xff
	.zero		1


	//   ....[60]....
        /*04c4*/ 	.word	0x00003130
        /*04c8*/ 	.word	0x00000000
        /*04cc*/ 	.word	0x00000120
        /*04d0*/ 	.short	0x010a
        /*04d2*/ 	.byte	0xff
	.zero		1


	//   ....[61]....
        /*04d4*/ 	.word	0x000031a0
        /*04d8*/ 	.word	0x00000000
        /*04dc*/ 	.word	0x00000000
        /*04e0*/ 	.short	0x0101
        /*04e2*/ 	.byte	0xff
	.zero		1


	//   ....[62]....
        /*04e4*/ 	.word	0x000031c0
        /*04e8*/ 	.word	0x000000ff
        /*04ec*/ 	.word	0x000000d0
        /*04f0*/ 	.short	0x010a
        /*04f2*/ 	.byte	0x04
	.zero		1


	//   ....[63]....
        /*04f4*/ 	.word	0x000032e0
        /*04f8*/ 	.word	0x00000000
        /*04fc*/ 	.word	0x000000c0
        /*0500*/ 	.short	0x010a
        /*0502*/ 	.byte	0xff
	.zero		1


	//   ....[64]....
        /*0504*/ 	.word	0x000033e0
        /*0508*/ 	.word	0x00000000
        /*050c*/ 	.word	0x00000000
        /*0510*/ 	.short	0x0101
        /*0512*/ 	.byte	0xff
	.zero		1


	//   ....[65]....
        /*0514*/ 	.word	0x00003470
        /*0518*/ 	.word	0x000000ff
        /*051c*/ 	.word	0x000000d0
        /*0520*/ 	.short	0x0106
        /*0522*/ 	.byte	0x04
	.zero		1


	//   ....[66]....
        /*0524*/ 	.word	0x00003490
        /*0528*/ 	.word	0x000000ff
        /*052c*/ 	.word	0x000000d0
        /*0530*/ 	.short	0x010a
        /*0532*/ 	.byte	0x04
	.zero		1


	//   ....[67]....
        /*0534*/ 	.word	0x00003520
        /*0538*/ 	.word	0x000000ff
        /*053c*/ 	.word	0x000000d0
        /*0540*/ 	.short	0x0106
        /*0542*/ 	.byte	0x07
	.zero		1


	//   ....[68]....
        /*0544*/ 	.word	0x00003560
        /*0548*/ 	.word	0x00000000
        /*054c*/ 	.word	0x000000d0
        /*0550*/ 	.short	0x010a
        /*0552*/ 	.byte	0xff
	.zero		1


	//   ....[69]....
        /*0554*/ 	.word	0x000037a0
        /*0558*/ 	.word	0x000000ff
        /*055c*/ 	.word	0x00000008
        /*0560*/ 	.short	0x010a
        /*0562*/ 	.byte	0x05
	.zero		1


	//   ....[70]....
        /*0564*/ 	.word	0x000037c0
        /*0568*/ 	.word	0x000000ff
        /*056c*/ 	.word	0x00000008
        /*0570*/ 	.short	0x010a
        /*0572*/ 	.byte	0x05
	.zero		1


	//   ....[71]....
        /*0574*/ 	.word	0x00003950
        /*0578*/ 	.word	0x000000ff
        /*057c*/ 	.word	0x00000008
        /*0580*/ 	.short	0x010a
        /*0582*/ 	.byte	0x05
	.zero		1


	//   ....[72]....
        /*0584*/ 	.word	0x00003970
        /*0588*/ 	.word	0x000000ff
        /*058c*/ 	.word	0x00000008
        /*0590*/ 	.short	0x010a
        /*0592*/ 	.byte	0x05
	.zero		1


	//   ....[73]....
        /*0594*/ 	.word	0x00003a30
        /*0598*/ 	.word	0x000000ff
        /*059c*/ 	.word	0x00000000
        /*05a0*/ 	.short	0x0101
        /*05a2*/ 	.byte	0x04
	.zero		1


	//   ....[74]....
        /*05a4*/ 	.word	0x00003df0
        /*05a8*/ 	.word	0x00000000
        /*05ac*/ 	.word	0x000000c0
        /*05b0*/ 	.short	0x010a
        /*05b2*/ 	.byte	0xff
	.zero		1


	//   ....[75]....
        /*05b4*/ 	.word	0x00003eb0
        /*05b8*/ 	.word	0x00000000
        /*05bc*/ 	.word	0x00000000
        /*05c0*/ 	.short	0x0101
        /*05c2*/ 	.byte	0xff
	.zero		1


	//   ....[76]....
        /*05c4*/ 	.word	0x00003f70
        /*05c8*/ 	.word	0x000000ff
        /*05cc*/ 	.word	0x00000000
        /*05d0*/ 	.short	0x010a
        /*05d2*/ 	.byte	0x04
	.zero		1


	//   ....[77]....
        /*05d4*/ 	.word	0x00003f80
        /*05d8*/ 	.word	0x000000ff
        /*05dc*/ 	.word	0x00000100
        /*05e0*/ 	.short	0x010a
        /*05e2*/ 	.byte	0x2e
	.zero		1


	//   ....[78]....
        /*05e4*/ 	.word	0x00004030
        /*05e8*/ 	.word	0x000000ff
        /*05ec*/ 	.word	0x00000000
        /*05f0*/ 	.short	0x010a
        /*05f2*/ 	.byte	0x07
	.zero		1


	//   ....[79]....
        /*05f4*/ 	.word	0x00004160
        /*05f8*/ 	.word	0x000000ff
        /*05fc*/ 	.word	0x00000000
        /*0600*/ 	.short	0x010a
        /*0602*/ 	.byte	0x04
	.zero		1


	//   ....[80]....
        /*0604*/ 	.word	0x000045a0
        /*0608*/ 	.word	0x000000ff
        /*060c*/ 	.word	0x00000000
        /*0610*/ 	.short	0x010a
        /*0612*/ 	.byte	0x04
	.zero		1


	//   ....[81]....
        /*0614*/ 	.word	0x00004630
        /*0618*/ 	.word	0x000000ff
        /*061c*/ 	.word	0x00000000
        /*0620*/ 	.short	0x010a
        /*0622*/ 	.byte	0x05
	.zero		1


	//   ....[82]....
        /*0624*/ 	.word	0x000046c0
        /*0628*/ 	.word	0x000000ff
        /*062c*/ 	.word	0x00000000
        /*0630*/ 	.short	0x010a
        /*0632*/ 	.byte	0x05
	.zero		1


	//   ....[83]....
        /*0634*/ 	.word	0x00004760
        /*0638*/ 	.word	0x00000000
        /*063c*/ 	.word	0x00000000
        /*0640*/ 	.short	0x010a
        /*0642*/ 	.byte	0xff
	.zero		1


	//   ....[84]....
        /*0644*/ 	.word	0x000047a0
        /*0648*/ 	.word	0x00000000
        /*064c*/ 	.word	0x00000000
        /*0650*/ 	.short	0x010a
        /*0652*/ 	.byte	0xff
	.zero		1


	//   ....[85]....
        /*0654*/ 	.word	0x00004810
        /*0658*/ 	.word	0x000000ff
        /*065c*/ 	.word	0x00000000
        /*0660*/ 	.short	0x0101
        /*0662*/ 	.byte	0x04
	.zero		1


	//   ....[86]....
        /*0664*/ 	.word	0x00004850
        /*0668*/ 	.word	0x000000ff
        /*066c*/ 	.word	0x00000140
        /*0670*/ 	.short	0x010a
        /*0672*/ 	.byte	0x29
	.zero		1


	//   ....[87]....
        /*0674*/ 	.word	0x000048a0
        /*0678*/ 	.word	0x000000ff
        /*067c*/ 	.word	0x00000000
        /*0680*/ 	.short	0x0101
        /*0682*/ 	.byte	0x04
	.zero		1


	//   ....[88]....
        /*0684*/ 	.word	0x00004d00
        /*0688*/ 	.word	0x0000000c
        /*068c*/ 	.word	0x000000c0
        /*0690*/ 	.short	0x010a
        /*0692*/ 	.byte	0xff
	.zero		1


	//   ....[89]....
        /*0694*/ 	.word	0x00004e70
        /*0698*/ 	.word	0x00000000
        /*069c*/ 	.word	0x00000000
        /*06a0*/ 	.short	0x0101
        /*06a2*/ 	.byte	0xff
	.zero		1


	//   ....[90]....
        /*06a4*/ 	.word	0x000052f0
        /*06a8*/ 	.word	0x000000ff
        /*06ac*/ 	.word	0x000000b8
        /*06b0*/ 	.short	0x010a
        /*06b2*/ 	.byte	0x1d
	.zero		1


	//   ....[91]....
        /*06b4*/ 	.word	0x000054b0
        /*06b8*/ 	.word	0x000000ff
        /*06bc*/ 	.word	0x00000098
        /*06c0*/ 	.short	0x010a
        /*06c2*/ 	.byte	0x04
	.zero		1


	//   ....[92]....
        /*06c4*/ 	.word	0x000056f0
        /*06c8*/ 	.word	0x000000ff
        /*06cc*/ 	.word	0x00000080
        /*06d0*/ 	.short	0x010b
        /*06d2*/ 	.byte	0x04
	.zero		1


	//   ....[93]....
        /*06d4*/ 	.word	0x00005700
        /*06d8*/ 	.word	0x000000ff
        /*06dc*/ 	.word	0x00000000
        /*06e0*/ 	.short	0x0101
        /*06e2*/ 	.byte	0x10
	.zero		1


	//   ....[94]....
        /*06e4*/ 	.word	0x00005710
        /*06e8*/ 	.word	0x000000ff
        /*06ec*/ 	.word	0x00000098
        /*06f0*/ 	.short	0x010a
        /*06f2*/ 	.byte	0x05
	.zero		1


	//   ....[95]....
        /*06f4*/ 	.word	0x00005970
        /*06f8*/ 	.word	0x000000ff
        /*06fc*/ 	.word	0x00000080
        /*0700*/ 	.short	0x010b
        /*0702*/ 	.byte	0x05
	.zero		1


	//   ....[96]....
        /*0704*/ 	.word	0x00005980
        /*0708*/ 	.word	0x000000ff
        /*070c*/ 	.word	0x00000000
        /*0710*/ 	.short	0x0101
        /*0712*/ 	.byte	0x04
	.zero		1


	//   ....[97]....
        /*0714*/ 	.word	0x00005a30
        /*0718*/ 	.word	0x000000ff
        /*071c*/ 	.word	0x00000000
        /*0720*/ 	.short	0x010a
        /*0722*/ 	.byte	0x04
	.zero		1


	//   ....[98]....
        /*0724*/ 	.word	0x00005ac0
        /*0728*/ 	.word	0x000000ff
        /*072c*/ 	.word	0x00000000
        /*0730*/ 	.short	0x010a
        /*0732*/ 	.byte	0x05
	.zero		1


	//   ....[99]....
        /*0734*/ 	.word	0x00005b60
        /*0738*/ 	.word	0x00000000
        /*073c*/ 	.word	0x00000000
        /*0740*/ 	.short	0x010a
        /*0742*/ 	.byte	0xff
	.zero		1


	//   ....[100]....
        /*0744*/ 	.word	0x00005ea0
        /*0748*/ 	.word	0x00000000
        /*074c*/ 	.word	0x000000c0
        /*0750*/ 	.short	0x010a
        /*0752*/ 	.byte	0xff
	.zero		1


	//   ....[101]....
        /*0754*/ 	.word	0x00005f70
        /*0758*/ 	.word	0x00000000
        /*075c*/ 	.word	0x00000000
        /*0760*/ 	.short	0x0101
        /*0762*/ 	.byte	0xff
	.zero		1


	//   ....[102]....
        /*0764*/ 	.word	0x00006bd0
        /*0768*/ 	.word	0x00000000
        /*076c*/ 	.word	0x00000080
        /*0770*/ 	.short	0x010a
        /*0772*/ 	.byte	0xff
	.zero		1


	//   ....[103]....
        /*0774*/ 	.word	0x00006c00
        /*0778*/ 	.word	0x00000035
        /*077c*/ 	.word	0x000000e0
        /*0780*/ 	.short	0x010a
        /*0782*/ 	.byte	0xff
	.zero		1


	//   ....[104]....
        /*0784*/ 	.word	0x00006d10
        /*0788*/ 	.word	0x00000000
        /*078c*/ 	.word	0x00000080
        /*0790*/ 	.short	0x010a
        /*0792*/ 	.byte	0xff
	.zero		1


	//   ....[105]....
        /*0794*/ 	.word	0x00006e20
        /*0798*/ 	.word	0x00000035
        /*079c*/ 	.word	0x000000e0
        /*07a0*/ 	.short	0x010a
        /*07a2*/ 	.byte	0xff
	.zero		1


	//   ....[106]....
        /*07a4*/ 	.word	0x00007640
        /*07a8*/ 	.word	0x00000000
        /*07ac*/ 	.word	0x00000000
        /*07b0*/ 	.short	0x0101
        /*07b2*/ 	.byte	0xff
	.zero		1


	//   ....[107]....
        /*07b4*/ 	.word	0x00007650
        /*07b8*/ 	.word	0x00000002
        /*07bc*/ 	.word	0x00000080
        /*07c0*/ 	.short	0x010a
        /*07c2*/ 	.byte	0xff
	.zero		1


	//   ....[108]....
        /*07c4*/ 	.word	0x00007710
        /*07c8*/ 	.word	0x00000002
        /*07cc*/ 	.word	0x00000080
        /*07d0*/ 	.short	0x010a
        /*07d2*/ 	.byte	0xff
	.zero		1


	//   ....[109]....
        /*07d4*/ 	.word	0x000079c0
        /*07d8*/ 	.word	0x00000035
        /*07dc*/ 	.word	0x00000000
        /*07e0*/ 	.short	0x0101
        /*07e2*/ 	.byte	0xff
	.zero		1


	//   ....[110]....
        /*07e4*/ 	.word	0x00008040
        /*07e8*/ 	.word	0x00000000
        /*07ec*/ 	.word	0x00000000
        /*07f0*/ 	.short	0x0101
        /*07f2*/ 	.byte	0xff
	.zero		1


	//   ....[111]....
        /*07f4*/ 	.word	0x000082f0
        /*07f8*/ 	.word	0x000000ff
        /*07fc*/ 	.word	0x00000000
        /*0800*/ 	.short	0x0101
        /*0802*/ 	.byte	0x04
	.zero		1


	//   ....[112]....
        /*0804*/ 	.word	0x00008310
        /*0808*/ 	.word	0x00000000
        /*080c*/ 	.word	0x00000130
        /*0810*/ 	.short	0x010a
        /*0812*/ 	.byte	0xff
	.zero		1


	//   ....[113]....
        /*0814*/ 	.word	0x00008370
        /*0818*/ 	.word	0x00000000
        /*081c*/ 	.word	0x00000040
        /*0820*/ 	.short	0x010a
        /*0822*/ 	.byte	0xff
	.zero		1


	//   ....[114]....
        /*0824*/ 	.word	0x000083d0
        /*0828*/ 	.word	0x00000000
        /*082c*/ 	.word	0x00000040
        /*0830*/ 	.short	0x010a
        /*0832*/ 	.byte	0xff
	.zero		1


	//   ....[115]....
        /*0834*/ 	.word	0x00008420
        /*0838*/ 	.word	0x00000003
        /*083c*/ 	.word	0x000000c0
        /*0840*/ 	.short	0x010a
        /*0842*/ 	.byte	0xff
	.zero		1


	//   ....[116]....
        /*0844*/ 	.word	0x00008480
        /*0848*/ 	.word	0x00000000
        /*084c*/ 	.word	0x00000000
        /*0850*/ 	.short	0x010a
        /*0852*/ 	.byte	0xff
	.zero		1


	//   ....[117]....
        /*0854*/ 	.word	0x000084e0
        /*0858*/ 	.word	0x00000000
        /*085c*/ 	.word	0x00000000
        /*0860*/ 	.short	0x010a
        /*0862*/ 	.byte	0xff
	.zero		1


	//   ....[118]....
        /*0864*/ 	.word	0x00008540
        /*0868*/ 	.word	0x00000000
        /*086c*/ 	.word	0x00000000
        /*0870*/ 	.short	0x010a
        /*0872*/ 	.byte	0xff
	.zero		1


	//   ....[119]....
        /*0874*/ 	.word	0x000085a0
        /*0878*/ 	.word	0x00000000
        /*087c*/ 	.word	0x00000000
        /*0880*/ 	.short	0x010a
        /*0882*/ 	.byte	0xff
	.zero		1


	//   ....[120]....
        /*0884*/ 	.word	0x00008600
        /*0888*/ 	.word	0x00000000
        /*088c*/ 	.word	0x00000000
        /*0890*/ 	.short	0x010a
        /*0892*/ 	.byte	0xff
	.zero		1


	//   ....[121]....
        /*0894*/ 	.word	0x00008660
        /*0898*/ 	.word	0x00000000
        /*089c*/ 	.word	0x00000000
        /*08a0*/ 	.short	0x010a
        /*08a2*/ 	.byte	0xff
	.zero		1


	//   ....[122]....
        /*08a4*/ 	.word	0x000086c0
        /*08a8*/ 	.word	0x00000000
        /*08ac*/ 	.word	0x00000000
        /*08b0*/ 	.short	0x010a
        /*08b2*/ 	.byte	0xff
	.zero		1


	//   ....[123]....
        /*08b4*/ 	.word	0x00008710
        /*08b8*/ 	.word	0x00000000
        /*08bc*/ 	.word	0x00000120
        /*08c0*/ 	.short	0x010a
        /*08c2*/ 	.byte	0xff
	.zero		1


	//   ....[124]....
        /*08c4*/ 	.word	0x00008770
        /*08c8*/ 	.word	0x00000000
        /*08cc*/ 	.word	0x000000d0
        /*08d0*/ 	.short	0x010a
        /*08d2*/ 	.byte	0xff
	.zero		1


	//   ....[125]....
        /*08d4*/ 	.word	0x000087c0
        /*08d8*/ 	.word	0x00000000
        /*08dc*/ 	.word	0x000000c0
        /*08e0*/ 	.short	0x010a
        /*08e2*/ 	.byte	0xff
	.zero		1


	//   ....[126]....
        /*08e4*/ 	.word	0x00008820
        /*08e8*/ 	.word	0x00000000
        /*08ec*/ 	.word	0x000000d0
        /*08f0*/ 	.short	0x010a
        /*08f2*/ 	.byte	0xff
	.zero		1


	//   ....[127]....
        /*08f4*/ 	.word	0x00008880
        /*08f8*/ 	.word	0x00000005
        /*08fc*/ 	.word	0x00000008
        /*0900*/ 	.short	0x010a
        /*0902*/ 	.byte	0xff
	.zero		1


	//   ....[128]....
        /*0904*/ 	.word	0x00008960
        /*0908*/ 	.word	0x00000003
        /*090c*/ 	.word	0x00000008
        /*0910*/ 	.short	0x010a
        /*0912*/ 	.byte	0xff
	.zero		1


	//   ....[129]....
        /*0914*/ 	.word	0x000089b0
        /*0918*/ 	.word	0x00000000
        /*091c*/ 	.word	0x000000c0
        /*0920*/ 	.short	0x010a
        /*0922*/ 	.byte	0xff
	.zero		1


	//   ....[130]....
        /*0924*/ 	.word	0x00008a10
        /*0928*/ 	.word	0x00000000
        /*092c*/ 	.word	0x00000100
        /*0930*/ 	.short	0x010a
        /*0932*/ 	.byte	0xff
	.zero		1


	//   ....[131]....
        /*0934*/ 	.word	0x00008a70
        /*0938*/ 	.word	0x00000000
        /*093c*/ 	.word	0x00000000
        /*0940*/ 	.short	0x010a
        /*0942*/ 	.byte	0xff
	.zero		1


	//   ....[132]....
        /*0944*/ 	.word	0x00008ad0
        /*0948*/ 	.word	0x00000000
        /*094c*/ 	.word	0x00000000
        /*0950*/ 	.short	0x010a
        /*0952*/ 	.byte	0xff
	.zero		1


	//   ....[133]....
        /*0954*/ 	.word	0x00008b30
        /*0958*/ 	.word	0x00000000
        /*095c*/ 	.word	0x00000000
        /*0960*/ 	.short	0x010a
        /*0962*/ 	.byte	0xff
	.zero		1


	//   ....[134]....
        /*0964*/ 	.word	0x00008b90
        /*0968*/ 	.word	0x00000000
        /*096c*/ 	.word	0x00000000
        /*0970*/ 	.short	0x010a
        /*0972*/ 	.byte	0xff
	.zero		1


	//   ....[135]....
        /*0974*/ 	.word	0x00008bf0
        /*0978*/ 	.word	0x00000000
        /*097c*/ 	.word	0x00000140
        /*0980*/ 	.short	0x010a
        /*0982*/ 	.byte	0xff
	.zero		1


	//   ....[136]....
        /*0984*/ 	.word	0x00008c40
        /*0988*/ 	.word	0x0000000c
        /*098c*/ 	.word	0x000000c0
        /*0990*/ 	.short	0x010a
        /*0992*/ 	.byte	0xff
	.zero		1


	//   ....[137]....
        /*0994*/ 	.word	0x00008ca0
        /*0998*/ 	.word	0x00000000
        /*099c*/ 	.word	0x000000b8
        /*09a0*/ 	.short	0x010a
        /*09a2*/ 	.byte	0xff
	.zero		1


	//   ....[138]....
        /*09a4*/ 	.word	0x00008d00
        /*09a8*/ 	.word	0x00000000
        /*09ac*/ 	.word	0x00000098
        /*09b0*/ 	.short	0x010a
        /*09b2*/ 	.byte	0xff
	.zero		1


	//   ....[139]....
        /*09b4*/ 	.word	0x00008d60
        /*09b8*/ 	.word	0x00000000
        /*09bc*/ 	.word	0x00000098
        /*09c0*/ 	.short	0x010a
        /*09c2*/ 	.byte	0xff
	.zero		1


	//   ....[140]....
        /*09c4*/ 	.word	0x00008dc0
        /*09c8*/ 	.word	0x00000000
        /*09cc*/ 	.word	0x00000000
        /*09d0*/ 	.short	0x010a
        /*09d2*/ 	.byte	0xff
	.zero		1


	//   ....[141]....
        /*09d4*/ 	.word	0x00008e20
        /*09d8*/ 	.word	0x00000000
        /*09dc*/ 	.word	0x00000000
        /*09e0*/ 	.short	0x010a
        /*09e2*/ 	.byte	0xff
	.zero		1


	//   ....[142]....
        /*09e4*/ 	.word	0x00008e70
        /*09e8*/ 	.word	0x00000000
        /*09ec*/ 	.word	0x000000c0
        /*09f0*/ 	.short	0x010a
        /*09f2*/ 	.byte	0xff
	.zero		1


	//   ....[143]....
        /*09f4*/ 	.word	0x00008ec0
        /*09f8*/ 	.word	0x00000000
        /*09fc*/ 	.word	0x00000080
        /*0a00*/ 	.short	0x010a
        /*0a02*/ 	.byte	0xff
	.zero		1


	//   ....[144]....
        /*0a04*/ 	.word	0x00008f10
        /*0a08*/ 	.word	0x00000035
        /*0a0c*/ 	.word	0x000000e0
        /*0a10*/ 	.short	0x010a
        /*0a12*/ 	.byte	0xff
	.zero		1


	//   ....[145]....
        /*0a14*/ 	.word	0x00008f60
        /*0a18*/ 	.word	0x00000002
        /*0a1c*/ 	.word	0x00000080
        /*0a20*/ 	.short	0x010a
        /*0a22*/ 	.byte	0xff
	.zero		1


	//----- nvinfo : EIATTR_NUM_MBARRIERS
	.align		4
.L_47:
        /*0a24*/ 	.byte	0x03, 0x38
        /*0a26*/ 	.short	0x0029


	//----- nvinfo : EIATTR_EXIT_INSTR_OFFSETS
	.align		4
        /*0a28*/ 	.byte	0x04, 0x1c
        /*0a2a*/ 	.short	(.L_49 - .L_48)


	//   ....[0]....
.L_48:
        /*0a2c*/ 	.word	0x00003040


	//   ....[1]....
        /*0a30*/ 	.word	0x00003530


	//   ....[2]....
        /*0a34*/ 	.word	0x00003590


	//   ....[3]....
        /*0a38*/ 	.word	0x00004ad0


	//   ....[4]....
        /*0a3c*/ 	.word	0x00005b90


	//   ....[5]....
        /*0a40*/ 	.word	0x00005bd0


	//   ....[6]....
        /*0a44*/ 	.word	0x000081e0


	//   ....[7]....
        /*0a48*/ 	.word	0x00008260


	//   ....[8]....
        /*0a4c*/ 	.word	0x00008290


	//   ....[9]....
        /*0a50*/ 	.word	0x00008300


	//----- nvinfo : EIATTR_MAX_THREADS
	.align		4
.L_49:
        /*0a54*/ 	.byte	0x04, 0x05
        /*0a56*/ 	.short	(.L_51 - .L_50)
.L_50:
        /*0a58*/ 	.word	0x00000100
        /*0a5c*/ 	.word	0x00000001
        /*0a60*/ 	.word	0x00000001


	//----- nvinfo : EIATTR_CRS_STACK_SIZE
	.align		4
.L_51:
        /*0a64*/ 	.byte	0x04, 0x1e
        /*0a66*/ 	.short	(.L_53 - .L_52)
.L_52:
        /*0a68*/ 	.word	0x00000000


	//----- nvinfo : EIATTR_CBANK_PARAM_SIZE
	.align		4
.L_53:
        /*0a6c*/ 	.byte	0x03, 0x19
        /*0a6e*/ 	.short	0x0800


	//----- nvinfo : EIATTR_PARAM_CBANK
	.align		4
        /*0a70*/ 	.byte	0x04, 0x0a
        /*0a72*/ 	.short	(.L_55 - .L_54)
	.align		4
.L_54:
        /*0a74*/ 	.word	index@(.nv.constant0._ZN7cutlass13device_kernelINS_4gemm6kernel13GemmUniversalIN4cute5tupleIJiiiiEEENS1_10collective13CollectiveMmaINS1_35MainloopSm100TmaUmmaWarpSpecializedILi8ELi2ELi4ENS5_IJNS4_1CILi2EEESB_NSA_ILi1EEEEEEEENS5_IJNSA_ILi128EEENSA_ILi64EEESF_EEENS_6half_tENS5_IJlSC_lEEESI_SJ_NS4_8TiledMMAINS4_8MMA_AtomIJNS4_26SM100_MMA_F16BF16_2x1SM_SSISI_SI_fLi128ELi64ELNS4_4UMMA5MajorE0ELSO_0ELNSN_7ScaleInE0ELSP_0EEEEEENS4_6LayoutINS5_IJSC_SC_SC_EEENS5_IJNSA_ILi0EEESU_SU_EEEEENS5_IJNS4_10UnderscoreESX_SX_EEEEENS4_28SM100_TMA_2SM_LOAD_MULTICASTENS4_14ComposedLayoutINS4_7SwizzleILi3ELi4ELi3EEENS4_18smem_ptr_flag_bitsILi16EEENSS_INS5_IJNSA_ILi8EEESG_EEENS5_IJSG_SC_EEEEEEEvNS4_8identityENS4_18SM100_TMA_2SM_LOADES1A_vS1B_EENS_8epilogue10collective18CollectiveEpilogueINS1E_23Sm100TmaWarpSpecializedILi3ELi2ELi16ELb1ELb0EEEJNS5_IJSG_SG_SF_EEENS5_IJNSS_ISG_SC_EENSS_INS5_IJNSA_ILi16EEESB_EEENS5_IJSC_NSA_ILi32EEEEEEEEEEESI_SJ_SI_SJ_NS1E_6fusion15FusionCallbacksIS1I_NS1R_17LinearCombinationISI_fSI_fLNS_15FloatRoundStyleE2EEES1J_S1Q_JEEENS4_5SM1004TMEM4LOAD26SM100_TMEM_LOAD_32dp32b16xENS4_13SM90_TMA_LOADENS11_INS12_ILi1ELi4ELi3EEES15_NSS_INS5_IJS16_S1L_EEENS5_IJS1L_SC_EEEEEEENS4_39AutoVectorizingCopyWithAssumedAlignmentILi128EEENS4_14SM90_TMA_STOREES26_S28_S28_EEEvvEEEEvNT_6ParamsE)
        /*0a78*/ 	.short	0x0380
        /*0a7a*/ 	.short	0x0800


	//----- nvinfo : EIATTR_SW_WAR
	.align		4
.L_55:
        /*0a7c*/ 	.byte	0x04, 0x36
        /*0a7e*/ 	.short	(.L_57 - .L_56)
.L_56:
        /*0a80*/ 	.word	0x00000008
.L_57:


//--------------------- .nv.callgraph             --------------------------
	.section	.nv.callgraph,"",@"SHT_CUDA_CALLGRAPH"
	.align	4
	.sectionentsize	8
	.align		4
        /*0000*/ 	.word	0x00000000
	.align		4
        /*0004*/ 	.word	0xffffffff
	.align		4
        /*0008*/ 	.word	index@(_ZN7cutlass13device_kernelINS_4gemm6kernel13GemmUniversalIN4cute5tupleIJiiiiEEENS1_10collective13CollectiveMmaINS1_35MainloopSm100TmaUmmaWarpSpecializedILi8ELi2ELi4ENS5_IJNS4_1CILi2EEESB_NSA_ILi1EEEEEEEENS5_IJNSA_ILi128EEENSA_ILi64EEESF_EEENS_6half_tENS5_IJlSC_lEEESI_SJ_NS4_8TiledMMAINS4_8MMA_AtomIJNS4_26SM100_MMA_F16BF16_2x1SM_SSISI_SI_fLi128ELi64ELNS4_4UMMA5MajorE0ELSO_0ELNSN_7ScaleInE0ELSP_0EEEEEENS4_6LayoutINS5_IJSC_SC_SC_EEENS5_IJNSA_ILi0EEESU_SU_EEEEENS5_IJNS4_10UnderscoreESX_SX_EEEEENS4_28SM100_TMA_2SM_LOAD_MULTICASTENS4_14ComposedLayoutINS4_7SwizzleILi3ELi4ELi3EEENS4_18smem_ptr_flag_bitsILi16EEENSS_INS5_IJNSA_ILi8EEESG_EEENS5_IJSG_SC_EEEEEEEvNS4_8identityENS4_18SM100_TMA_2SM_LOADES1A_vS1B_EENS_8epilogue10collective18CollectiveEpilogueINS1E_23Sm100TmaWarpSpecializedILi3ELi2ELi16ELb1ELb0EEEJNS5_IJSG_SG_SF_EEENS5_IJNSS_ISG_SC_EENSS_INS5_IJNSA_ILi16EEESB_EEENS5_IJSC_NSA_ILi32EEEEEEEEEEESI_SJ_SI_SJ_NS1E_6fusion15FusionCallbacksIS1I_NS1R_17LinearCombinationISI_fSI_fLNS_15FloatRoundStyleE2EEES1J_S1Q_JEEENS4_5SM1004TMEM4LOAD26SM100_TMEM_LOAD_32dp32b16xENS4_13SM90_TMA_LOADENS11_INS12_ILi1ELi4ELi3EEES15_NSS_INS5_IJS16_S1L_EEENS5_IJS1L_SC_EEEEEEENS4_39AutoVectorizingCopyWithAssumedAlignmentILi128EEENS4_14SM90_TMA_STOREES26_S28_S28_EEEvvEEEEvNT_6ParamsE)
	.align		4
        /*000c*/ 	.word	index@(__assertfail)
	.align		4
        /*0010*/ 	.word	0x00000000
	.align		4
        /*0014*/ 	.word	0xfffffffe
	.align		4
        /*0018*/ 	.word	0x00000000
	.align		4
        /*001c*/ 	.word	0xfffffffd
	.align		4
        /*0020*/ 	.word	0x00000000
	.align		4
        /*0024*/ 	.word	0xfffffffc


//--------------------- .nv.constant4             --------------------------
	.section	.nv.constant4,"a",@progbits
	.align	8
	.align		8
.nv.constant4:
        /*0000*/ 	.dword	__assertfail
	.align		8
        /*0008*/ 	.dword	__unnamed_1
	.align		8
        /*0010*/ 	.dword	__unnamed_2
	.align		8
        /*0018*/ 	.dword	_ZN40_INTERNAL_ceb5ece0_4_k_cu_e2ae4cd8_251964cuda3std3__45__cpo5beginE
	.align		8
        /*0020*/ 	.dword	_ZN40_INTERNAL_ceb5ece0_4_k_cu_e2ae4cd8_251964cuda3std3__45__cpo3endE
	.align		8
        /*0028*/ 	.dword	_ZN40_INTERNAL_ceb5ece0_4_k_cu_e2ae4cd8_251964cuda3std3__45__cpo6cbeginE
	.align		8
        /*0030*/ 	.dword	_ZN40_INTERNAL_ceb5ece0_4_k_cu_e2ae4cd8_251964cuda3std3__45__cpo4cendE
	.align		8
        /*0038*/ 	.dword	_ZN40_INTERNAL_ceb5ece0_4_k_cu_e2ae4cd8_251964cuda3std3__442_GLOBAL__N__ceb5ece0_4_k_cu_e2ae4cd8_251966ignoreE
	.align		8
        /*0040*/ 	.dword	_ZN40_INTERNAL_ceb5ece0_4_k_cu_e2ae4cd8_251964cuda3std3__419piecewise_constructE
	.align		8
        /*0048*/ 	.dword	_ZN40_INTERNAL_ceb5ece0_4_k_cu_e2ae4cd8_251964cuda3std3__48in_placeE
	.align		8
        /*0050*/ 	.dword	_ZN40_INTERNAL_ceb5ece0_4_k_cu_e2ae4cd8_251964cuda3std6ranges3__45__cpo4swapE
	.align		8
        /*0058*/ 	.dword	_ZN40_INTERNAL_ceb5ece0_4_k_cu_e2ae4cd8_251964cuda3std6ranges3__45__cpo9iter_moveE
	.align		8
        /*0060*/ 	.dword	_ZN40_INTERNAL_ceb5ece0_4_k_cu_e2ae4cd8_251964cute7productE
	.align		8
        /*0068*/ 	.dword	_ZN40_INTERNAL_ceb5ece0_4_k_cu_e2ae4cd8_251964cute1_E
	.align		8
        /*0070*/ 	.dword	$str$25
	.align		8
        /*0078*/ 	.dword	$str$26
	.align		8
        /*0080*/ 	.dword	$str$27
	.align		8
        /*0088*/ 	.dword	$str$28


//--------------------- .text._ZN7cutlass13device_kernelINS_4gemm6kernel13GemmUniversalIN4cute5tupleIJiiiiEEENS1_10collective13CollectiveMmaINS1_35MainloopSm100TmaUmmaWarpSpecializedILi8ELi2ELi4ENS5_IJNS4_1CILi2EEESB_NSA_ILi1EEEEEEEENS5_IJNSA_ILi128EEENSA_ILi64EEESF_EEENS_6half_tENS5_IJlSC_lEEESI_SJ_NS4_8TiledMMAINS4_8MMA_AtomIJNS4_26SM100_MMA_F16BF16_2x1SM_SSISI_SI_fLi128ELi64ELNS4_4UMMA5MajorE0ELSO_0ELNSN_7ScaleInE0ELSP_0EEEEEENS4_6LayoutINS5_IJSC_SC_SC_EEENS5_IJNSA_ILi0EEESU_SU_EEEEENS5_IJNS4_10UnderscoreESX_SX_EEEEENS4_28SM100_TMA_2SM_LOAD_MULTICASTENS4_14ComposedLayoutINS4_7SwizzleILi3ELi4ELi3EEENS4_18smem_ptr_flag_bitsILi16EEENSS_INS5_IJNSA_ILi8EEESG_EEENS5_IJSG_SC_EEEEEEEvNS4_8identityENS4_18SM100_TMA_2SM_LOADES1A_vS1B_EENS_8epilogue10collective18CollectiveEpilogueINS1E_23Sm100TmaWarpSpecializedILi3ELi2ELi16ELb1ELb0EEEJNS5_IJSG_SG_SF_EEENS5_IJNSS_ISG_SC_EENSS_INS5_IJNSA_ILi16EEESB_EEENS5_IJSC_NSA_ILi32EEEEEEEEEEESI_SJ_SI_SJ_NS1E_6fusion15FusionCallbacksIS1I_NS1R_17LinearCombinationISI_fSI_fLNS_15FloatRoundStyleE2EEES1J_S1Q_JEEENS4_5SM1004TMEM4LOAD26SM100_TMEM_LOAD_32dp32b16xENS4_13SM90_TMA_LOADENS11_INS12_ILi1ELi4ELi3EEES15_NSS_INS5_IJS16_S1L_EEENS5_IJS1L_SC_EEEEEEENS4_39AutoVectorizingCopyWithAssumedAlignmentILi128EEENS4_14SM90_TMA_STOREES26_S28_S28_EEEvvEEEEvNT_6ParamsE --------------------------
	.section	.text._ZN7cutlass13device_kernelINS_4gemm6kernel13GemmUniversalIN4cute5tupleIJiiiiEEENS1_10collective13CollectiveMmaINS1_35MainloopSm100TmaUmmaWarpSpecializedILi8ELi2ELi4ENS5_IJNS4_1CILi2EEESB_NSA_ILi1EEEEEEEENS5_IJNSA_ILi128EEENSA_ILi64EEESF_EEENS_6half_tENS5_IJlSC_lEEESI_SJ_NS4_8TiledMMAINS4_8MMA_AtomIJNS4_26SM100_MMA_F16BF16_2x1SM_SSISI_SI_fLi128ELi64ELNS4_4UMMA5MajorE0ELSO_0ELNSN_7ScaleInE0ELSP_0EEEEEENS4_6LayoutINS5_IJSC_SC_SC_EEENS5_IJNSA_ILi0EEESU_SU_EEEEENS5_IJNS4_10UnderscoreESX_SX_EEEEENS4_28SM100_TMA_2SM_LOAD_MULTICASTENS4_14ComposedLayoutINS4_7SwizzleILi3ELi4ELi3EEENS4_18smem_ptr_flag_bitsILi16EEENSS_INS5_IJNSA_ILi8EEESG_EEENS5_IJSG_SC_EEEEEEEvNS4_8identityENS4_18SM100_TMA_2SM_LOADES1A_vS1B_EENS_8epilogue10collective18CollectiveEpilogueINS1E_23Sm100TmaWarpSpecializedILi3ELi2ELi16ELb1ELb0EEEJNS5_IJSG_SG_SF_EEENS5_IJNSS_ISG_SC_EENSS_INS5_IJNSA_ILi16EEESB_EEENS5_IJSC_NSA_ILi32EEEEEEEEEEESI_SJ_SI_SJ_NS1E_6fusion15FusionCallbacksIS1I_NS1R_17LinearCombinationISI_fSI_fLNS_15FloatRoundStyleE2EEES1J_S1Q_JEEENS4_5SM1004TMEM4LOAD26SM100_TMEM_LOAD_32dp32b16xENS4_13SM90_TMA_LOADENS11_INS12_ILi1ELi4ELi3EEES15_NSS_INS5_IJS16_S1L_EEENS5_IJS1L_SC_EEEEEEENS4_39AutoVectorizingCopyWithAssumedAlignmentILi128EEENS4_14SM90_TMA_STOREES26_S28_S28_EEEvvEEEEvNT_6ParamsE,"ax",@progbits
	.align	128
.text._ZN7cutlass13device_kernelINS_4gemm6kernel13GemmUniversalIN4cute5tupleIJiiiiEEENS1_10collective13CollectiveMmaINS1_35MainloopSm100TmaUmmaWarpSpecializedILi8ELi2ELi4ENS5_IJNS4_1CILi2EEESB_NSA_ILi1EEEEEEEENS5_IJNSA_ILi128EEENSA_ILi64EEESF_EEENS_6half_tENS5_IJlSC_lEEESI_SJ_NS4_8TiledMMAINS4_8MMA_AtomIJNS4_26SM100_MMA_F16BF16_2x1SM_SSISI_SI_fLi128ELi64ELNS4_4UMMA5MajorE0ELSO_0ELNSN_7ScaleInE0ELSP_0EEEEEENS4_6LayoutINS5_IJSC_SC_SC_EEENS5_IJNSA_ILi0EEESU_SU_EEEEENS5_IJNS4_10UnderscoreESX_SX_EEEEENS4_28SM100_TMA_2SM_LOAD_MULTICASTENS4_14ComposedLayoutINS4_7SwizzleILi3ELi4ELi3EEENS4_18smem_ptr_flag_bitsILi16EEENSS_INS5_IJNSA_ILi8EEESG_EEENS5_IJSG_SC_EEEEEEEvNS4_8identityENS4_18SM100_TMA_2SM_LOADES1A_vS1B_EENS_8epilogue10collective18CollectiveEpilogueINS1E_23Sm100TmaWarpSpecializedILi3ELi2ELi16ELb1ELb0EEEJNS5_IJSG_SG_SF_EEENS5_IJNSS_ISG_SC_EENSS_INS5_IJNSA_ILi16EEESB_EEENS5_IJSC_NSA_ILi32EEEEEEEEEEESI_SJ_SI_SJ_NS1E_6fusion15FusionCallbacksIS1I_NS1R_17LinearCombinationISI_fSI_fLNS_15FloatRoundStyleE2EEES1J_S1Q_JEEENS4_5SM1004TMEM4LOAD26SM100_TMEM_LOAD_32dp32b16xENS4_13SM90_TMA_LOADENS11_INS12_ILi1ELi4ELi3EEES15_NSS_INS5_IJS16_S1L_EEENS5_IJS1L_SC_EEEEEEENS4_39AutoVectorizingCopyWithAssumedAlignmentILi128EEENS4_14SM90_TMA_STOREES26_S28_S28_EEEvvEEEEvNT_6ParamsE:
        .type           _ZN7cutlass13device_kernelINS_4gemm6kernel13GemmUniversalIN4cute5tupleIJiiiiEEENS1_10collective13CollectiveMmaINS1_35MainloopSm100TmaUmmaWarpSpecializedILi8ELi2ELi4ENS5_IJNS4_1CILi2EEESB_NSA_ILi1EEEEEEEENS5_IJNSA_ILi128EEENSA_ILi64EEESF_EEENS_6half_tENS5_IJlSC_lEEESI_SJ_NS4_8TiledMMAINS4_8MMA_AtomIJNS4_26SM100_MMA_F16BF16_2x1SM_SSISI_SI_fLi128ELi64ELNS4_4UMMA5MajorE0ELSO_0ELNSN_7ScaleInE0ELSP_0EEEEEENS4_6LayoutINS5_IJSC_SC_SC_EEENS5_IJNSA_ILi0EEESU_SU_EEEEENS5_IJNS4_10UnderscoreESX_SX_EEEEENS4_28SM100_TMA_2SM_LOAD_MULTICASTENS4_14ComposedLayoutINS4_7SwizzleILi3ELi4ELi3EEENS4_18smem_ptr_flag_bitsILi16EEENSS_INS5_IJNSA_ILi8EEESG_EEENS5_IJSG_SC_EEEEEEEvNS4_8identityENS4_18SM100_TMA_2SM_LOADES1A_vS1B_EENS_8epilogue10collective18CollectiveEpilogueINS1E_23Sm100TmaWarpSpecializedILi3ELi2ELi16ELb1ELb0EEEJNS5_IJSG_SG_SF_EEENS5_IJNSS_ISG_SC_EENSS_INS5_IJNSA_ILi16EEESB_EEENS5_IJSC_NSA_ILi32EEEEEEEEEEESI_SJ_SI_SJ_NS1E_6fusion15FusionCallbacksIS1I_NS1R_17LinearCombinationISI_fSI_fLNS_15FloatRoundStyleE2EEES1J_S1Q_JEEENS4_5SM1004TMEM4LOAD26SM100_TMEM_LOAD_32dp32b16xENS4_13SM90_TMA_LOADENS11_INS12_ILi1ELi4ELi3EEES15_NSS_INS5_IJS16_S1L_EEENS5_IJS1L_SC_EEEEEEENS4_39AutoVectorizingCopyWithAssumedAlignmentILi128EEENS4_14SM90_TMA_STOREES26_S28_S28_EEEvvEEEEvNT_6ParamsE,@function
        .size           _ZN7cutlass13device_kernelINS_4gemm6kernel13GemmUniversalIN4cute5tupleIJiiiiEEENS1_10collective13CollectiveMmaINS1_35MainloopSm100TmaUmmaWarpSpecializedILi8ELi2ELi4ENS5_IJNS4_1CILi2EEESB_NSA_ILi1EEEEEEEENS5_IJNSA_ILi128EEENSA_ILi64EEESF_EEENS_6half_tENS5_IJlSC_lEEESI_SJ_NS4_8TiledMMAINS4_8MMA_AtomIJNS4_26SM100_MMA_F16BF16_2x1SM_SSISI_SI_fLi128ELi64ELNS4_4UMMA5MajorE0ELSO_0ELNSN_7ScaleInE0ELSP_0EEEEEENS4_6LayoutINS5_IJSC_SC_SC_EEENS5_IJNSA_ILi0EEESU_SU_EEEEENS5_IJNS4_10UnderscoreESX_SX_EEEEENS4_28SM100_TMA_2SM_LOAD_MULTICASTENS4_14ComposedLayoutINS4_7SwizzleILi3ELi4ELi3EEENS4_18smem_ptr_flag_bitsILi16EEENSS_INS5_IJNSA_ILi8EEESG_EEENS5_IJSG_SC_EEEEEEEvNS4_8identityENS4_18SM100_TMA_2SM_LOADES1A_vS1B_EENS_8epilogue10collective18CollectiveEpilogueINS1E_23Sm100TmaWarpSpecializedILi3ELi2ELi16ELb1ELb0EEEJNS5_IJSG_SG_SF_EEENS5_IJNSS_ISG_SC_EENSS_INS5_IJNSA_ILi16EEESB_EEENS5_IJSC_NSA_ILi32EEEEEEEEEEESI_SJ_SI_SJ_NS1E_6fusion15FusionCallbacksIS1I_NS1R_17LinearCombinationISI_fSI_fLNS_15FloatRoundStyleE2EEES1J_S1Q_JEEENS4_5SM1004TMEM4LOAD26SM100_TMEM_LOAD_32dp32b16xENS4_13SM90_TMA_LOADENS11_INS12_ILi1ELi4ELi3EEES15_NSS_INS5_IJS16_S1L_EEENS5_IJS1L_SC_EEEEEEENS4_39AutoVectorizingCopyWithAssumedAlignmentILi128EEENS4_14SM90_TMA_STOREES26_S28_S28_EEEvvEEEEvNT_6ParamsE,(.L_x_191 - _ZN7cutlass13device_kernelINS_4gemm6kernel13GemmUniversalIN4cute5tupleIJiiiiEEENS1_10collective13CollectiveMmaINS1_35MainloopSm100TmaUmmaWarpSpecializedILi8ELi2ELi4ENS5_IJNS4_1CILi2EEESB_NSA_ILi1EEEEEEEENS5_IJNSA_ILi128EEENSA_ILi64EEESF_EEENS_6half_tENS5_IJlSC_lEEESI_SJ_NS4_8TiledMMAINS4_8MMA_AtomIJNS4_26SM100_MMA_F16BF16_2x1SM_SSISI_SI_fLi128ELi64ELNS4_4UMMA5MajorE0ELSO_0ELNSN_7ScaleInE0ELSP_0EEEEEENS4_6LayoutINS5_IJSC_SC_SC_EEENS5_IJNSA_ILi0EEESU_SU_EEEEENS5_IJNS4_10UnderscoreESX_SX_EEEEENS4_28SM100_TMA_2SM_LOAD_MULTICASTENS4_14ComposedLayoutINS4_7SwizzleILi3ELi4ELi3EEENS4_18smem_ptr_flag_bitsILi16EEENSS_INS5_IJNSA_ILi8EEESG_EEENS5_IJSG_SC_EEEEEEEvNS4_8identityENS4_18SM100_TMA_2SM_LOADES1A_vS1B_EENS_8epilogue10collective18CollectiveEpilogueINS1E_23Sm100TmaWarpSpecializedILi3ELi2ELi16ELb1ELb0EEEJNS5_IJSG_SG_SF_EEENS5_IJNSS_ISG_SC_EENSS_INS5_IJNSA_ILi16EEESB_EEENS5_IJSC_NSA_ILi32EEEEEEEEEEESI_SJ_SI_SJ_NS1E_6fusion15FusionCallbacksIS1I_NS1R_17LinearCombinationISI_fSI_fLNS_15FloatRoundStyleE2EEES1J_S1Q_JEEENS4_5SM1004TMEM4LOAD26SM100_TMEM_LOAD_32dp32b16xENS4_13SM90_TMA_LOADENS11_INS12_ILi1ELi4ELi3EEES15_NSS_INS5_IJS16_S1L_EEENS5_IJS1L_SC_EEEEEEENS4_39AutoVectorizingCopyWithAssumedAlignmentILi128EEENS4_14SM90_TMA_STOREES26_S28_S28_EEEvvEEEEvNT_6ParamsE)
        .other          _ZN7cutlass13device_kernelINS_4gemm6kernel13GemmUniversalIN4cute5tupleIJiiiiEEENS1_10collective13CollectiveMmaINS1_35MainloopSm100TmaUmmaWarpSpecializedILi8ELi2ELi4ENS5_IJNS4_1CILi2EEESB_NSA_ILi1EEEEEEEENS5_IJNSA_ILi128EEENSA_ILi64EEESF_EEENS_6half_tENS5_IJlSC_lEEESI_SJ_NS4_8TiledMMAINS4_8MMA_AtomIJNS4_26SM100_MMA_F16BF16_2x1SM_SSISI_SI_fLi128ELi64ELNS4_4UMMA5MajorE0ELSO_0ELNSN_7ScaleInE0ELSP_0EEEEEENS4_6LayoutINS5_IJSC_SC_SC_EEENS5_IJNSA_ILi0EEESU_SU_EEEEENS5_IJNS4_10UnderscoreESX_SX_EEEEENS4_28SM100_TMA_2SM_LOAD_MULTICASTENS4_14ComposedLayoutINS4_7SwizzleILi3ELi4ELi3EEENS4_18smem_ptr_flag_bitsILi16EEENSS_INS5_IJNSA_ILi8EEESG_EEENS5_IJSG_SC_EEEEEEEvNS4_8identityENS4_18SM100_TMA_2SM_LOADES1A_vS1B_EENS_8epilogue10collective18CollectiveEpilogueINS1E_23Sm100TmaWarpSpecializedILi3ELi2ELi16ELb1ELb0EEEJNS5_IJSG_SG_SF_EEENS5_IJNSS_ISG_SC_EENSS_INS5_IJNSA_ILi16EEESB_EEENS5_IJSC_NSA_ILi32EEEEEEEEEEESI_SJ_SI_SJ_NS1E_6fusion15FusionCallbacksIS1I_NS1R_17LinearCombinationISI_fSI_fLNS_15FloatRoundStyleE2EEES1J_S1Q_JEEENS4_5SM1004TMEM4LOAD26SM100_TMEM_LOAD_32dp32b16xENS4_13SM90_TMA_LOADENS11_INS12_ILi1ELi4ELi3EEES15_NSS_INS5_IJS16_S1L_EEENS5_IJS1L_SC_EEEEEEENS4_39AutoVectorizingCopyWithAssumedAlignmentILi128EEENS4_14SM90_TMA_STOREES26_S28_S28_EEEvvEEEEvNT_6ParamsE,@"STO_CUDA_ENTRY STV_DEFAULT"
_ZN7cutlass13device_kernelINS_4gemm6kernel13GemmUniversalIN4cute5tupleIJiiiiEEENS1_10collective13CollectiveMmaINS1_35MainloopSm100TmaUmmaWarpSpecializedILi8ELi2ELi4ENS5_IJNS4_1CILi2EEESB_NSA_ILi1EEEEEEEENS5_IJNSA_ILi128EEENSA_ILi64EEESF_EEENS_6half_tENS5_IJlSC_lEEESI_SJ_NS4_8TiledMMAINS4_8MMA_AtomIJNS4_26SM100_MMA_F16BF16_2x1SM_SSISI_SI_fLi128ELi64ELNS4_4UMMA5MajorE0ELSO_0ELNSN_7ScaleInE0ELSP_0EEEEEENS4_6LayoutINS5_IJSC_SC_SC_EEENS5_IJNSA_ILi0EEESU_SU_EEEEENS5_IJNS4_10UnderscoreESX_SX_EEEEENS4_28SM100_TMA_2SM_LOAD_MULTICASTENS4_14ComposedLayoutINS4_7SwizzleILi3ELi4ELi3EEENS4_18smem_ptr_flag_bitsILi16EEENSS_INS5_IJNSA_ILi8EEESG_EEENS5_IJSG_SC_EEEEEEEvNS4_8identityENS4_18SM100_TMA_2SM_LOADES1A_vS1B_EENS_8epilogue10collective18CollectiveEpilogueINS1E_23Sm100TmaWarpSpecializedILi3ELi2ELi16ELb1ELb0EEEJNS5_IJSG_SG_SF_EEENS5_IJNSS_ISG_SC_EENSS_INS5_IJNSA_ILi16EEESB_EEENS5_IJSC_NSA_ILi32EEEEEEEEEEESI_SJ_SI_SJ_NS1E_6fusion15FusionCallbacksIS1I_NS1R_17LinearCombinationISI_fSI_fLNS_15FloatRoundStyleE2EEES1J_S1Q_JEEENS4_5SM1004TMEM4LOAD26SM100_TMEM_LOAD_32dp32b16xENS4_13SM90_TMA_LOADENS11_INS12_ILi1ELi4ELi3EEES15_NSS_INS5_IJS16_S1L_EEENS5_IJS1L_SC_EEEEEEENS4_39AutoVectorizingCopyWithAssumedAlignmentILi128EEENS4_14SM90_TMA_STOREES26_S28_S28_EEEvvEEEEvNT_6ParamsE:
[----:B------:R-:W1:Y:S01]  /*0000*/  LDC R1, c[0x0][0x37c] ;  /* 0x0000df00ff017b82 */ /* 0x000e620000000800 */
[----:B------:R-:W2:Y:S01]  /*0010*/  S2R R58, SR_TID.X ;  /* 0x00000000003a7919 */ /* 0x000ea20000002100 */
[----:B------:R-:W3:Y:S06]  /*0020*/  LDCU.64 UR8, c[0x0][0x890] ;  /* 0x00011200ff0877ac */ /* 0x000eec0008000a00 */
[----:B------:R-:W4:Y:S01]  /*0030*/  S2UR UR55, SR_CgaCtaId ;  /* 0x00000000003779c3 */ /* 0x000f220000008800 */
[----:B------:R-:W-:Y:S02]  /*0040*/  PRMT R46, RZ, 0x7610, R46 ;  /* 0x00007610ff2e7816 */ /* 0x000fe4000000002e */
[----:B------:R-:W-:Y:S01]  /*0050*/  ELECT P1, URZ, PT ;  /* 0x0000000000ff782f */ /* 0x000fe20003820000 */
[----:B---3--:R-:W-:-:S04]  /*0060*/  UISETP.NE.U32.AND UP0, UPT, UR8, URZ, UPT ;  /* 0x000000ff0800728c */ /* 0x008fc8000bf05070 */
[----:B------:R-:W-:Y:S02]  /*0070*/  UISETP.NE.AND.EX UP0, UPT, UR9, URZ, UPT, UP0 ;  /* 0x000000ff0900728c */ /* 0x000fe4000bf05300 */
[----:B----4-:R-:W-:Y:S02]  /*0080*/  ULOP3.LUT UR68, UR55, 0x1, URZ, 0xc0, !UPT ;  /* 0x0000000137447892 */ /* 0x010fe4000f8ec0ff */
[----:B------:R-:W-:Y:S01]  /*0090*/  ULOP3.LUT UR69, UR55, 0x1, URZ, 0x3c, !UPT ;  /* 0x0000000137457892 */ /* 0x000fe2000f8e3cff */
[----:B--2---:R-:W-:-:S05]  /*00a0*/  SHF.R.U32.HI R47, RZ, 0x5, R58 ;  /* 0x00000005ff2f7819 */ /* 0x004fca000001163a */
[----:B------:R-:W2:Y:S02]  /*00b0*/  SHFL.IDX PT, R0, R47, RZ, 0x1f ;  /* 0x00001fff2f007589 */ /* 0x000ea400000e0000 */
[----:B--2---:R-:W-:Y:S01]  /*00c0*/  R2UR UR18, R0 ;  /* 0x00000000001272ca */ /* 0x004fe200000e0000 */
[----:B-1----:R-:W-:-:S14]  /*00d0*/  BRA.U UP0, `(.L_x_0) ;  /* 0x0000000100307547 */ /* 0x002fdc000b800000 */
[----:B------:R-:W1:Y:S02]  /*00e0*/  LDCU.64 UR4, c[0x0][0x888] ;  /* 0x00011100ff0477ac */ /* 0x000e640008000a00 */
[----:B-1----:R-:W-:-:S04]  /*00f0*/  UISETP.NE.U32.AND UP0, UPT, UR4, URZ, UPT ;  /* 0x000000ff0400728c */ /* 0x002fc8000bf05070 */
[----:B------:R-:W-:-:S09]  /*0100*/  UISETP.NE.AND.EX UP0, UPT, UR5, URZ, UPT, UP0 ;  /* 0x000000ff0500728c */ /* 0x000fd2000bf05300 */
[----:B------:R-:W-:Y:S05]  /*0110*/  BRA.U !UP0, `(.L_x_1) ;  /* 0x0000000108147547 */ /* 0x000fea000b800000 */
[----:B------:R-:W1:Y:S01]  /*0120*/  LDC.64 R26, c[0x0][0x888] ;  /* 0x00022200ff1a7b82 */ /* 0x000e620000000a00 */
[----:B------:R-:W1:Y:S02]  /*0130*/  LDCU.64 UR4, c[0x0][0x358] ;  /* 0x00006b00ff0477ac */ /* 0x000e640008000a00 */
[----:B-1----:R1:W5:Y:S01]  /*0140*/  LDG.E R26, desc[UR4][R26.64] ;  /* 0x000000041a1a7981 */ /* 0x002362000c1e1900 */
[----:B------:R-:W-:Y:S01]  /*0150*/  HFMA2 R46, -RZ, RZ, 0, 5.9604644775390625e-08 ;  /* 0x00000001ff2e7431 */ /* 0x000fe200000001ff */
[----:B------:R-:W-:Y:S05]  /*0160*/  BRA `(.L_x_0) ;  /* 0x00000000000c7947 */ /* 0x000fea0003800000 */
.L_x_1:
[----:B------:R-:W1:Y:S01]  /*0170*/  LDCU UR4, c[0x0][0x880] ;  /* 0x00011000ff0477ac */ /* 0x000e620008000800 */
[----:B------:R-:W-:Y:S01]  /*0180*/  HFMA2 R46, -RZ, RZ, 0, 5.9604644775390625e-08 ;  /* 0x00000001ff2e7431 */ /* 0x000fe200000001ff */
[----:B-1----:R-:W-:-:S07]  /*0190*/  MOV R26, UR4 ;  /* 0x00000004001a7c02 */ /* 0x002fce0008000f00 */
.L_x_0:
[----:B------:R-:W2:Y:S02]  /*01a0*/  LDCU.64 UR4, c[0x0][0x8b0] ;  /* 0x00011600ff0477ac */ /* 0x000ea40008000a00 */
[----:B--2---:R-:W-:-:S04]  /*01b0*/  UISETP.NE.U32.AND UP0, UPT, UR4, URZ, UPT ;  /* 0x000000ff0400728c */ /* 0x004fc8000bf05070 */
[----:B------:R-:W-:-:S09]  /*01c0*/  UISETP.NE.AND.EX UP0, UPT, UR5, URZ, UPT, UP0 ;  /* 0x000000ff0500728c */ /* 0x000fd2000bf05300 */
[----:B------:R-:W-:Y:S05]  /*01d0*/  BRA.U UP0, `(.L_x_2) ;  /* 0x0000000100287547 */ /* 0x000fea000b800000 */
[----:B------:R-:W2:Y:S02]  /*01e0*/  LDCU.64 UR4, c[0x0][0x8a8] ;  /* 0x00011500ff0477ac */ /* 0x000ea40008000a00 */
[----:B--2---:R-:W-:-:S04]  /*01f0*/  UISETP.NE.U32.AND UP0, UPT, UR4, URZ, UPT ;  /* 0x000000ff0400728c */ /* 0x004fc8000bf05070 */
[----:B------:R-:W-:-:S09]  /*0200*/  UISETP.NE.AND.EX UP0, UPT, UR5, URZ, UPT, UP0 ;  /* 0x000000ff0500728c */ /* 0x000fd2000bf05300 */
[----:B------:R-:W-:Y:S05]  /*0210*/  BRA.U !UP0, `(.L_x_3) ;  /* 0x0000000108107547 */ /* 0x000fea000b800000 */
[----:B------:R-:W2:Y:S01]  /*0220*/  LDC.64 R24, c[0x0][0x8a8] ;  /* 0x00022a00ff187b82 */ /* 0x000ea20000000a00 */
[----:B------:R-:W2:Y:S02]  /*0230*/  LDCU.64 UR4, c[0x0][0x358] ;  /* 0x00006b00ff0477ac */ /* 0x000ea40008000a00 */
[----:B--2---:R2:W5:Y:S01]  /*0240*/  LDG.E R24, desc[UR4][R24.64] ;  /* 0x0000000418187981 */ /* 0x004562000c1e1900 */
[----:B------:R-:W-:Y:S05]  /*0250*/  BRA `(.L_x_2) ;  /* 0x0000000000087947 */ /* 0x000fea0003800000 */
.L_x_3:
[----:B------:R-:W2:Y:S02]  /*0260*/  LDCU UR4, c[0x0][0x8a0] ;  /* 0x00011400ff0477ac */ /* 0x000ea40008000800 */
[----:B--2---:R-:W-:Y:S02]  /*0270*/  MOV R24, UR4 ;  /* 0x0000000400187c02 */ /* 0x004fe40008000f00 */
.L_x_2:
[----:B------:R-:W-:Y:S01]  /*0280*/  IMAD.U32 R0, RZ, RZ, UR18 ;  /* 0x00000012ff007e24 */ /* 0x000fe2000f8e00ff */
[----:B------:R-:W-:Y:S04]  /*0290*/  BSSY.RECONVERGENT B0, `(.L_x_4) ;  /* 0x000000c000007945 */ /* 0x000fe80003800200 */
[C---:B------:R-:W-:Y:S02]  /*02a0*/  ISETP.NE.OR P2, PT, R0.reuse, 0x1, !P1 ;  /* 0x000000010000780c */ /* 0x040fe40004f45670 */
[----:B------:R-:W-:-:S11]  /*02b0*/  ISETP.NE.OR P0, PT, R0, 0x3, !P1 ;  /* 0x000000030000780c */ /* 0x000fd60004f05670 */
[----:B------:R-:W-:Y:S05]  /*02c0*/  @P2 BRA `(.L_x_5) ;  /* 0x0000000000202947 */ /* 0x000fea0003800000 */
[----:B------:R-:W3:Y:S02]  /*02d0*/  LDCU.64 UR4, c[0x0][0x348] ;  /* 0x00006900ff0477ac */ /* 0x000ee40008000a00 */
[----:B---3--:R-:W-:Y:S02]  /*02e0*/  UIADD3 UR6, UP1, UPT, UR4, 0x80, URZ ;  /* 0x0000008004067890 */ /* 0x008fe4000ff3e0ff */
[----:B------:R-:W-:Y:S02]  /*02f0*/  UIADD3 UR4, UP0, UPT, UR4, 0x180, URZ ;  /* 0x0000018004047890 */ /* 0x000fe4000ff1e0ff */
[----:B------:R-:W-:Y:S02]  /*0300*/  UIADD3.X UR7, UPT, UPT, URZ, UR5, URZ, UP1, !UPT ;  /* 0x00000005ff077290 */ /* 0x000fe40008ffe4ff */
[----:B------:R-:W-:-:S07]  /*0310*/  UIADD3.X UR5, UPT, UPT, URZ, UR5, URZ, UP0, !UPT ;  /* 0x00000005ff057290 */ /* 0x000fce00087fe4ff */
[----:B------:R3:W-:Y:S02]  /*0320*/  UTMACCTL.PF [UR6] ;  /* 0x00000000060079b9 */ /* 0x0007e40008040000 */
[----:B------:R3:W-:Y:S02]  /*0330*/  UTMACCTL.PF [UR4] ;  /* 0x00000000040079b9 */ /* 0x0007e40008040000 */
[----:B---3--:R-:W-:Y:S01]  /*0340*/  NOP ;  /* 0x0000000000007918 */ /* 0x008fe20000000000 */
.L_x_5:
[----:B------:R-:W-:Y:S05]  /*0350*/  BSYNC.RECONVERGENT B0 ;  /* 0x0000000000007941 */ /* 0x000fea0003800200 */
.L_x_4:
[----:B------:R-:W-:Y:S04]  /*0360*/  BSSY.RECONVERGENT B0, `(.L_x_6) ;  /* 0x000000a000007945 */ /* 0x000fe80003800200 */
        /* <DEDUP_REMOVED lines=9> */
.L_x_7:
[----:B------:R-:W-:Y:S05]  /*0400*/  BSYNC.RECONVERGENT B0 ;  /* 0x0000000000007941 */ /* 0x000fea0003800200 */
.L_x_6:
[----:B------:R-:W3:Y:S01]  /*0410*/  LDCU.64 UR4, c[0x0][0x888] ;  /* 0x00011100ff0477ac */ /* 0x000ee20008000a00 */
[----:B------:R-:W-:Y:S02]  /*0420*/  UISETP.EQ.U32.AND UP1, UPT, UR8, URZ, UPT ;  /* 0x000000ff0800728c */ /* 0x000fe4000bf22070 */
[----:B------:R-:W-:Y:S02]  /*0430*/  UPLOP3.LUT UP3, UPT, UPT, UPT, UPT, 0x80, 0x8 ;  /* 0x000000000008789c */ /* 0x000fe40003f6f070 */
[----:B---3--:R-:W-:-:S04]  /*0440*/  UISETP.NE.U32.AND UP0, UPT, UR4, URZ, UPT ;  /* 0x000000ff0400728c */ /* 0x008fc8000bf05070 */
[----:B------:R-:W-:-:S04]  /*0450*/  UISETP.NE.AND.EX UP0, UPT, UR5, URZ, UPT, UP0 ;  /* 0x000000ff0500728c */ /* 0x000fc8000bf05300 */
[----:B------:R-:W-:-:S04]  /*0460*/  UISETP.EQ.OR.EX UP2, UPT, UR9, URZ, !UP0, UP1 ;  /* 0x000000ff0900728c */ /* 0x000fc8000c742710 */
[----:B------:R-:W-:-:S06]  /*0470*/  UP2UR UR4, UPR, URZ, 0x4 ;  /* 0x00000004ff047883 */ /* 0x000fcc0008000000 */
[----:B------:R-:W-:Y:S01]  /*0480*/  MOV R52, UR4 ;  /* 0x0000000400347c02 */ /* 0x000fe20008000f00 */
[----:B------:R-:W-:Y:S06]  /*0490*/  BRA.U !UP2, `(.L_x_8) ;  /* 0x000000010a207547 */ /* 0x000fec000b800000 */
[----:B------:R-:W-:Y:S01]  /*04a0*/  UISETP.NE.U32.AND UP1, UPT, UR8, URZ, UPT ;  /* 0x000000ff0800728c */ /* 0x000fe2000bf25070 */
[----:B-----5:R-:W-:Y:S01]  /*04b0*/  FSETP.NEU.AND P0, PT, R26, RZ, PT ;  /* 0x000000ff1a00720b */ /* 0x020fe20003f0d000 */
[----:B------:R-:W-:Y:S02]  /*04c0*/  USEL UR4, URZ, 0xffffffff, UP0 ;  /* 0xffffffffff047887 */ /* 0x000fe40008000000 */
[----:B------:R-:W-:-:S10]  /*04d0*/  UISETP.NE.AND.EX UP1, UPT, UR9, URZ, UPT, UP1 ;  /* 0x000000ff0900728c */ /* 0x000fd4000bf25310 */
[----:B------:R-:W-:Y:S01]  /*04e0*/  VOTEU.ANY UP0, P0 ;  /* 0x0000000000ff7886 */ /* 0x000fe20000000100 */
[----:B------:R-:W-:-:S04]  /*04f0*/  @!UP1 USEL UR4, URZ, 0xffffffff, UP0 ;  /* 0xffffffffff049887 */ /* 0x000fc80008000000 */
[----:B------:R-:W-:-:S04]  /*0500*/  ULOP3.LUT UR4, UR4, 0x1, URZ, 0xc0, !UPT ;  /* 0x0000000104047892 */ /* 0x000fc8000f8ec0ff */
[----:B------:R-:W-:-:S11]  /*0510*/  UISETP.NE.U32.AND UP3, UPT, UR4, 0x1, UPT ;  /* 0x000000010400788c */ /* 0x000fd6000bf65070 */
.L_x_8:
[----:B------:R-:W3:Y:S01]  /*0520*/  SHFL.IDX PT, R0, R47, RZ, 0x1f ;  /* 0x00001fff2f007589 */ /* 0x000ee200000e0000 */
[----:B------:R-:W-:-:S04]  /*0530*/  UISETP.NE.AND UP0, UPT, UR18, 0x2, UPT ;  /* 0x000000021200788c */ /* 0x000fc8000bf05270 */
[----:B------:R-:W-:Y:S02]  /*0540*/  UISETP.EQ.AND UP1, UPT, UR68, URZ, !UP0 ;  /* 0x000000ff4400728c */ /* 0x000fe4000c722270 */
[----:B------:R-:W-:-:S04]  /*0550*/  USEL UR40, URZ, 0x1, UP0 ;  /* 0x00000001ff287887 */ /* 0x000fc80008000000 */
[----:B------:R-:W-:Y:S02]  /*0560*/  PLOP3.LUT P4, PT, P1, PT, UP1, 0x80, 0x8 ;  /* 0x000000000008781c */ /* 0x000fe40000f8f018 */
[----:B---3--:R-:W-:-:S13]  /*0570*/  ISETP.NE.AND P0, PT, R0, RZ, PT ;  /* 0x000000ff0000720c */ /* 0x008fda0003f05270 */
[----:B------:R-:W-:Y:S05]  /*0580*/  @P0 BRA `(.L_x_9) ;  /* 0x0000000000740947 */ /* 0x000fea0003800000 */
[----:B------:R-:W-:Y:S01]  /*0590*/  UMOV UR4, 0x400 ;  /* 0x0000040000047882 */ /* 0x000fe20000000000 */
[----:B------:R-:W-:Y:S01]  /*05a0*/  UMOV UR8, 0x1 ;  /* 0x0000000100087882 */ /* 0x000fe20000000000 */
[----:B------:R-:W-:Y:S01]  /*05b0*/  UMOV UR6, 0x2 ;  /* 0x0000000200067882 */ /* 0x000fe20000000000 */
[----:B------:R-:W-:Y:S02]  /*05c0*/  ULEA UR4, UR55, UR4, 0x18 ;  /* 0x0000000437047291 */ /* 0x000fe4000f8ec0ff */
[----:B------:R-:W-:-:S04]  /*05d0*/  UIADD3 UR8, UPT, UPT, -UR8, 0x100000, URZ ;  /* 0x0010000008087890 */ /* 0x000fc8000fffe1ff */
[----:B------:R-:W-:Y:S02]  /*05e0*/  USHF.L.U32 UR9, UR8, 0xb, URZ ;  /* 0x0000000b08097899 */ /* 0x000fe400080006ff */
[----:B------:R-:W-:Y:S02]  /*05f0*/  USHF.L.U32 UR8, UR8, 0x1, URZ ;  /* 0x0000000108087899 */ /* 0x000fe400080006ff */
[----:B------:R-:W-:-:S04]  /*0600*/  UIADD3 UR6, UPT, UPT, -UR6, 0x100000, URZ ;  /* 0x0010000006067890 */ /* 0x000fc8000fffe1ff */
[----:B------:R-:W-:Y:S02]  /*0610*/  USHF.L.U32 UR7, UR6, 0xb, URZ ;  /* 0x0000000b06077899 */ /* 0x000fe400080006ff */
[----:B------:R-:W-:Y:S01]  /*0620*/  USHF.L.U32 UR6, UR6, 0x1, URZ ;  /* 0x0000000106067899 */ /* 0x000fe200080006ff */
[----:B------:R-:W-:Y:S01]  /*0630*/  ELECT P0, URZ, PT ;  /* 0x0000000000ff782f */ /* 0x000fe20003800000 */
[----:B------:R-:W3:Y:S02]  /*0640*/  FENCE.VIEW.ASYNC.S ;  /* 0x00000000000073c6 */ /* 0x000ee40000000000 */
[----:B---3--:R3:W4:Y:S08]  /*0650*/  SYNCS.EXCH.64 URZ, [UR4], UR8 ;  /* 0x0000000804ff75b2 */ /* 0x0087300008000100 */
[----:B------:R3:W1:Y:S01]  /*0660*/  SYNCS.EXCH.64 URZ, [UR4+0x40], UR6 ;  /* 0x0000400604ff75b2 */ /* 0x0006620008000100 */
        /* <DEDUP_REMOVED lines=13> */
[----:B------:R3:W1:Y:S02]  /*0740*/  SYNCS.EXCH.64 URZ, [UR4+0x78], UR6 ;  /* 0x0000780604ff75b2 */ /* 0x0006640008000100 */
[----:B---3--:R-:W-:Y:S01]  /*0750*/  NOP ;  /* 0x0000000000007918 */ /* 0x008fe20000000000 */
.L_x_9:
[----:B------:R-:W3:Y:S01]  /*0760*/  SHFL.IDX PT, R0, R47, RZ, 0x1f ;  /* 0x00001fff2f007589 */ /* 0x000ee200000e0000 */
[----:B------:R-:W-:Y:S01]  /*0770*/  NOP ;  /* 0x0000000000007918 */ /* 0x000fe20000000000 */
[----:B---3--:R-:W-:-:S13]  /*0780*/  ISETP.NE.AND P0, PT, R0, 0x1, PT ;  /* 0x000000010000780c */ /* 0x008fda0003f05270 */
        /* <DEDUP_REMOVED lines=13> */
[----:B---3--:R3:W1:Y:S08]  /*0860*/  SYNCS.EXCH.64 URZ, [UR4+0x80], UR8 ;  /* 0x0000800804ff75b2 */ /* 0x0086700008000100 */
[----:B------:R3:W1:Y:S01]  /*0870*/  SYNCS.EXCH.64 URZ, [UR4+0x98], UR6 ;  /* 0x0000980604ff75b2 */ /* 0x0006620008000100 */
[----:B------:R3:W1:Y:S01]  /*0880*/  SYNCS.EXCH.64 URZ, [UR4+0x88], UR8 ;  /* 0x0000880804ff75b2 */ /* 0x0006620008000100 */
[----:B------:R3:W1:Y:S01]  /*0890*/  SYNCS.EXCH.64 URZ, [UR4+0xa0], UR6 ;  /* 0x0000a00604ff75b2 */ /* 0x0006620008000100 */
[----:B------:R3:W1:Y:S01]  /*08a0*/  SYNCS.EXCH.64 URZ, [UR4+0x90], UR8 ;  /* 0x0000900804ff75b2 */ /* 0x0006620008000100 */
[----:B------:R3:W1:Y:S01]  /*08b0*/  SYNCS.EXCH.64 URZ, [UR4+0xa8], UR6 ;  /* 0x0000a80604ff75b2 */ /* 0x0006620008000100 */
[----:B------:R-:W-:Y:S01]  /*08c0*/  NOP ;  /* 0x0000000000007918 */ /* 0x000fe20000000000 */
.L_x_10:
[----:B------:R-:W2:Y:S01]  /*08d0*/  SHFL.IDX PT, R0, R47, RZ, 0x1f ;  /* 0x00001fff2f007589 */ /* 0x000ea200000e0000 */
[----:B------:R-:W-:Y:S01]  /*08e0*/  NOP ;  /* 0x0000000000007918 */ /* 0x000fe20000000000 */
[----:B--2---:R-:W-:-:S13]  /*08f0*/  ISETP.NE.AND P0, PT, R0, 0x3, PT ;  /* 0x000000030000780c */ /* 0x004fda0003f05270 */
[----:B------:R-:W-:Y:S05]  /*0900*/  @P0 BRA `(.L_x_11) ;  /* 0x00000000002c0947 */ /* 0x000fea0003800000 */
[----:B---3--:R-:W-:Y:S01]  /*0910*/  UMOV UR6, 0x400 ;  /* 0x0000040000067882 */ /* 0x008fe20000000000 */
[----:B------:R-:W-:Y:S01]  /*0920*/  UMOV UR4, 0x20 ;  /* 0x0000002000047882 */ /* 0x000fe20000000000 */
[----:B------:R-:W-:Y:S02]  /*0930*/  ULEA UR6, UR55, UR6, 0x18 ;  /* 0x0000000637067291 */ /* 0x000fe4000f8ec0ff */
[----:B------:R-:W-:-:S04]  /*0940*/  UIADD3 UR4, UPT, UPT, -UR4, 0x100000, URZ ;  /* 0x0010000004047890 */ /* 0x000fc8000fffe1ff */
[----:B------:R-:W-:Y:S02]  /*0950*/  USHF.L.U32 UR5, UR4, 0xb, URZ ;  /* 0x0000000b04057899 */ /* 0x000fe400080006ff */
[----:B------:R-:W-:Y:S01]  /*0960*/  USHF.L.U32 UR4, UR4, 0x1, URZ ;  /* 0x0000000104047899 */ /* 0x000fe200080006ff */
[----:B------:R-:W-:Y:S01]  /*0970*/  ELECT P0, URZ, PT ;  /* 0x0000000000ff782f */ /* 0x000fe20003800000 */
[----:B------:R-:W2:Y:S10]  /*0980*/  FENCE.VIEW.ASYNC.S ;  /* 0x00000000000073c6 */ /* 0x000eb40000000000 */
[----:B--2---:R2:W3:Y:S01]  /*0990*/  SYNCS.EXCH.64 URZ, [UR6+0xb0], UR4 ;  /* 0x0000b00406ff75b2 */ /* 0x0044e20008000100 */
[----:B------:R2:W1:Y:S01]  /*09a0*/  SYNCS.EXCH.64 URZ, [UR6+0xb8], UR4 ;  /* 0x0000b80406ff75b2 */ /* 0x0004620008000100 */
[----:B------:R-:W-:Y:S01]  /*09b0*/  NOP ;  /* 0x0000000000007918 */ /* 0x000fe20000000000 */
.L_x_11:
[----:B------:R-:W4:Y:S01]  /*09c0*/  SHFL.IDX PT, R0, R47, RZ, 0x1f ;  /* 0x00001fff2f007589 */ /* 0x000f2200000e0000 */
[----:B------:R-:W-:Y:S01]  /*09d0*/  NOP ;  /* 0x0000000000007918 */ /* 0x000fe20000000000 */
[----:B----4-:R-:W-:-:S13]  /*09e0*/  ISETP.NE.AND P0, PT, R0, 0x4, PT ;  /* 0x000000040000780c */ /* 0x010fda0003f05270 */
[----:B------:R-:W-:Y:S05]  /*09f0*/  @P0 BRA `(.L_x_12) ;  /* 0x0000000000480947 */ /* 0x000fea0003800000 */
[----:B--23--:R-:W-:Y:S01]  /*0a00*/  UMOV UR4, 0x3a0 ;  /* 0x000003a000047882 */ /* 0x00cfe20000000000 */
[----:B------:R-:W-:Y:S01]  /*0a10*/  UMOV UR6, 0x400 ;  /* 0x0000040000067882 */ /* 0x000fe20000000000 */
[----:B------:R-:W-:Y:S01]  /*0a20*/  USEL UR4, UR4, 0x320, UP3 ;  /* 0x0000032004047887 */ /* 0x000fe20009800000 */
        /* <DEDUP_REMOVED lines=9> */
[----:B------:R-:W2:Y:S02]  /*0ac0*/  FENCE.VIEW.ASYNC.S ;  /* 0x00000000000073c6 */ /* 0x000ea40000000000 */
[----:B--2---:R4:W2:Y:S08]  /*0ad0*/  SYNCS.EXCH.64 URZ, [UR6+0xc0], UR8 ;  /* 0x0000c00806ff75b2 */ /* 0x0048b00008000100 */
[----:B------:R4:W3:Y:S01]  /*0ae0*/  SYNCS.EXCH.64 URZ, [UR6+0xd0], UR4 ;  /* 0x0000d00406ff75b2 */ /* 0x0008e20008000100 */
[----:B------:R4:W1:Y:S01]  /*0af0*/  SYNCS.EXCH.64 URZ, [UR6+0xc8], UR8 ;  /* 0x0000c80806ff75b2 */ /* 0x0008620008000100 */
[----:B------:R4:W1:Y:S02]  /*0b00*/  SYNCS.EXCH.64 URZ, [UR6+0xd8], UR4 ;  /* 0x0000d80406ff75b2 */ /* 0x0008640008000100 */
[----:B----4-:R-:W-:Y:S01]  /*0b10*/  NOP ;  /* 0x0000000000007918 */ /* 0x010fe20000000000 */
.L_x_12:
[----:B------:R-:W4:Y:S01]  /*0b20*/  SHFL.IDX PT, R0, R47, RZ, 0x1f ;  /* 0x00001fff2f007589 */ /* 0x000f2200000e0000 */
[----:B------:R-:W-:Y:S01]  /*0b30*/  NOP ;  /* 0x0000000000007918 */ /* 0x000fe20000000000 */
[----:B----4-:R-:W-:-:S13]  /*0b40*/  ISETP.NE.AND P0, PT, R0, 0x5, PT ;  /* 0x000000050000780c */ /* 0x010fda0003f05270 */
[----:B------:R-:W-:Y:S05]  /*0b50*/  @P0 BRA `(.L_x_13) ;  /* 0x0000000000540947 */ /* 0x000fea0003800000 */
[----:B--23--:R-:W-:Y:S01]  /*0b60*/  UMOV UR4, 0x400 ;  /* 0x0000040000047882 */ /* 0x00cfe20000000000 */
        /* <DEDUP_REMOVED lines=14> */
[----:B------:R4:W1:Y:S01]  /*0c50*/  SYNCS.EXCH.64 URZ, [UR4+0x108], UR8 ;  /* 0x0001080804ff75b2 */ /* 0x0008620008000100 */
[----:B------:R4:W1:Y:S01]  /*0c60*/  SYNCS.EXCH.64 URZ, [UR4+0xf0], UR6 ;  /* 0x0000f00604ff75b2 */ /* 0x0008620008000100 */
[----:B------:R4:W1:Y:S01]  /*0c70*/  SYNCS.EXCH.64 URZ, [UR4+0x110], UR8 ;  /* 0x0001100804ff75b2 */ /* 0x0008620008000100 */
[----:B------:R4:W1:Y:S01]  /*0c80*/  SYNCS.EXCH.64 URZ, [UR4+0xf8], UR6 ;  /* 0x0000f80604ff75b2 */ /* 0x0008620008000100 */
[----:B------:R4:W1:Y:S02]  /*0c90*/  SYNCS.EXCH.64 URZ, [UR4+0x118], UR8 ;  /* 0x0001180804ff75b2 */ /* 0x0008640008000100 */
[----:B----4-:R-:W-:Y:S01]  /*0ca0*/  NOP ;  /* 0x0000000000007918 */ /* 0x010fe20000000000 */
.L_x_13:
[----:B------:R-:W4:Y:S01]  /*0cb0*/  SHFL.IDX PT, R0, R47, RZ, 0x1f ;  /* 0x00001fff2f007589 */ /* 0x000f2200000e0000 */
[----:B------:R-:W-:Y:S01]  /*0cc0*/  ISETP.NE.OR P1, PT, RZ, UR18, !P1 ;  /* 0x00000012ff007c0c */ /* 0x000fe2000cf25670 */
[----:B------:R-:W-:Y:S01]  /*0cd0*/  NOP ;  /* 0x0000000000007918 */ /* 0x000fe20000000000 */
[----:B----4-:R-:W-:-:S13]  /*0ce0*/  ISETP.NE.AND P0, PT, R0, 0x3, PT ;  /* 0x000000030000780c */ /* 0x010fda0003f05270 */
[----:B------:R-:W-:Y:S05]  /*0cf0*/  @P0 BRA `(.L_x_14) ;  /* 0x0000000000340947 */ /* 0x000fea0003800000 */
[----:B--23--:R-:W-:Y:S01]  /*0d00*/  UMOV UR4, 0x400 ;  /* 0x0000040000047882 */ /* 0x00cfe20000000000 */
[----:B------:R-:W-:Y:S01]  /*0d10*/  UMOV UR6, 0x20 ;  /* 0x0000002000067882 */ /* 0x000fe20000000000 */
[----:B------:R-:W-:Y:S02]  /*0d20*/  ULEA UR4, UR55, UR4, 0x18 ;  /* 0x0000000437047291 */ /* 0x000fe4000f8ec0ff */
[----:B------:R-:W-:-:S04]  /*0d30*/  UIADD3 UR6, UPT, UPT, -UR6, 0x100000, URZ ;  /* 0x0010000006067890 */ /* 0x000fc8000fffe1ff */
[----:B------:R-:W-:Y:S02]  /*0d40*/  USHF.L.U32 UR7, UR6, 0xb, URZ ;  /* 0x0000000b06077899 */ /* 0x000fe400080006ff */
[----:B------:R-:W-:Y:S01]  /*0d50*/  USHF.L.U32 UR6, UR6, 0x1, URZ ;  /* 0x0000000106067899 */ /* 0x000fe200080006ff */
[----:B------:R-:W-:Y:S01]  /*0d60*/  ELECT P0, URZ, PT ;  /* 0x0000000000ff782f */ /* 0x000fe20003800000 */
[----:B------:R-:W2:Y:S10]  /*0d70*/  FENCE.VIEW.ASYNC.S ;  /* 0x00000000000073c6 */ /* 0x000eb40000000000 */
[----:B--2---:R4:W2:Y:S01]  /*0d80*/  SYNCS.EXCH.64 URZ, [UR4+0x120], UR6 ;  /* 0x0001200604ff75b2 */ /* 0x0048a20008000100 */
[----:B------:R4:W3:Y:S01]  /*0d90*/  SYNCS.EXCH.64 URZ, [UR4+0x130], UR6 ;  /* 0x0001300604ff75b2 */ /* 0x0008e20008000100 */
[----:B------:R4:W1:Y:S01]  /*0da0*/  SYNCS.EXCH.64 URZ, [UR4+0x128], UR6 ;  /* 0x0001280604ff75b2 */ /* 0x0008620008000100 */
[----:B------:R4:W1:Y:S02]  /*0db0*/  SYNCS.EXCH.64 URZ, [UR4+0x138], UR6 ;  /* 0x0001380604ff75b2 */ /* 0x0008640008000100 */
[----:B----4-:R-:W-:Y:S01]  /*0dc0*/  NOP ;  /* 0x0000000000007918 */ /* 0x010fe20000000000 */
.L_x_14:
[----:B------:R-:W-:Y:S01]  /*0dd0*/  VOTEU.ALL UP0, P1 ;  /* 0x0000000000ff7886 */ /* 0x000fe20000800000 */
[----:B--23--:R-:W-:Y:S01]  /*0de0*/  UMOV UR4, 0x20 ;  /* 0x0000002000047882 */ /* 0x00cfe20000000000 */
[----:B------:R-:W2:Y:S01]  /*0df0*/  LDCU UR7, c[0x0][0x36c] ;  /* 0x00006d80ff0777ac */ /* 0x000ea20008000800 */
[----:B------:R-:W-:Y:S01]  /*0e00*/  NOP ;  /* 0x0000000000007918 */ /* 0x000fe20000000000 */
[----:B------:R-:W-:Y:S01]  /*0e10*/  LOP3.LUT R3, R58, 0x1f, RZ, 0xc0, !PT ;  /* 0x0000001f3a037812 */ /* 0x000fe200078ec0ff */
[----:B------:R-:W-:Y:S01]  /*0e20*/  @!UP0 UMOV UR6, 0x400 ;  /* 0x0000040000068882 */ /* 0x000fe20000000000 */
[----:B------:R-:W-:-:S04]  /*0e30*/  @!UP0 UIADD3 UR4, UPT, UPT, -UR4, 0x100000, URZ ;  /* 0x0010000004048890 */ /* 0x000fc8000fffe1ff */
[----:B------:R-:W-:Y:S02]  /*0e40*/  @!UP0 USHF.L.U32 UR5, UR4, 0xb, URZ ;  /* 0x0000000b04058899 */ /* 0x000fe400080006ff */
[----:B------:R-:W-:Y:S02]  /*0e50*/  @!UP0 USHF.L.U32 UR4, UR4, 0x1, URZ ;  /* 0x0000000104048899 */ /* 0x000fe400080006ff */
[----:B------:R-:W-:Y:S01]  /*0e60*/  @!UP0 ULEA UR6, UR55, UR6, 0x18 ;  /* 0x0000000637068291 */ /* 0x000fe2000f8ec0ff */
[----:B------:R-:W-:Y:S01]  /*0e70*/  VOTEU.ALL UP0, P1 ;  /* 0x0000000000ff7886 */ /* 0x000fe20000800000 */
[----:B------:R-:W-:Y:S02]  /*0e80*/  UISETP.NE.AND UP4, UPT, UR18, URZ, UPT ;  /* 0x000000ff1200728c */ /* 0x000fe4000bf85270 */
[----:B--2---:R-:W-:Y:S01]  /*0e90*/  UISETP.EQ.U32.AND UP5, UPT, UR7, 0x1, UPT ;  /* 0x000000010700788c */ /* 0x004fe2000bfa2070 */
[----:B------:R-:W2:Y:S07]  /*0ea0*/  FENCE.VIEW.ASYNC.S ;  /* 0x00000000000073c6 */ /* 0x000eae0000000000 */
[----:B--2---:R2:W3:Y:S01]  /*0eb0*/  @!UP0 SYNCS.EXCH.64 URZ, [UR6+0x140], UR4 ;  /* 0x0001400406ff85b2 */ /* 0x0044e20008000100 */
[----:B------:R-:W-:Y:S05]  /*0ec0*/  BRA.U !UP5, `(.L_x_15) ;  /* 0x000000010d087547 */ /* 0x000fea000b800000 */
[----:B-1-3--:R-:W-:Y:S01]  /*0ed0*/  UCGABAR_ARV ;  /* 0x00000000000079c7 */ /* 0x00afe20008000000 */
[----:B------:R-:W-:Y:S05]  /*0ee0*/  BRA `(.L_x_16) ;  /* 0x0000000000047947 */ /* 0x000fea0003800000 */
.L_x_15:
[----:B-1-3--:R-:W-:Y:S01]  /*0ef0*/  NOP ;  /* 0x0000000000007918 */ /* 0x00afe20000000000 */
.L_x_16:
[----:B------:R-:W1:Y:S01]  /*0f00*/  S2UR UR24, SR_CTAID.X ;  /* 0x00000000001879c3 */ /* 0x000e620000002500 */
[----:B------:R-:W-:-:S05]  /*0f10*/  CS2R.32 R51, SR_CgaSize ;  /* 0x0000000000337805 */ /* 0x000fca0000008a00 */
[----:B------:R-:W-:-:S05]  /*0f20*/  IMAD R51, R51, -0xa0, RZ ;  /* 0xffffff6033337824 */ /* 0x000fca00078e02ff */
[----:B--2---:R-:W-:-:S14]  /*0f30*/  R2UR UR5, R51 ;  /* 0x00000000330572ca */ /* 0x004fdc00000e0000 */
[----:B------:R-:W2:Y:S01]  /*0f40*/  LDCU UR5, c[0x0][UR5+0x2b0] ;  /* 0x00005600050577ac */ /* 0x000ea20008000800 */
[----:B------:R-:W-:-:S05]  /*0f50*/  CS2R.32 R51, SR_CgaSize ;  /* 0x0000000000337805 */ /* 0x000fca0000008a00 */
[----:B------:R-:W-:-:S05]  /*0f60*/  IMAD R51, R51, -0xa0, RZ ;  /* 0xffffff6033337824 */ /* 0x000fca00078e02ff */
[----:B------:R-:W-:-:S14]  /*0f70*/  R2UR UR4, R51 ;  /* 0x00000000330472ca */ /* 0x000fdc00000e0000 */
[----:B------:R-:W3:Y:S01]  /*0f80*/  LDCU UR4, c[0x0][UR4+0x2b4] ;  /* 0x00005680040477ac */ /* 0x000ee20008000800 */
[----:B------:R-:W4:Y:S01]  /*0f90*/  S2UR UR7, SR_CTAID.Y ;  /* 0x00000000000779c3 */ /* 0x000f220000002600 */
[----:B------:R-:W-:-:S05]  /*0fa0*/  CS2R.32 R51, SR_CgaSize ;  /* 0x0000000000337805 */ /* 0x000fca0000008a00 */
[----:B------:R-:W-:-:S05]  /*0fb0*/  IMAD R51, R51, -0xa0, RZ ;  /* 0xffffff6033337824 */ /* 0x000fca00078e02ff */
[----:B------:R-:W-:-:S14]  /*0fc0*/  R2UR UR8, R51 ;  /* 0x00000000330872ca */ /* 0x000fdc00000e0000 */
[----:B------:R-:W3:Y:S01]  /*0fd0*/  LDCU UR8, c[0x0][UR8+0x2a0] ;  /* 0x00005400080877ac */ /* 0x000ee20008000800 */
[----:B------:R-:W-:-:S05]  /*0fe0*/  CS2R.32 R51, SR_CgaSize ;  /* 0x0000000000337805 */ /* 0x000fca0000008a00 */
[----:B------:R-:W-:-:S05]  /*0ff0*/  IMAD R51, R51, -0xa0, RZ ;  /* 0xffffff6033337824 */ /* 0x000fca00078e02ff */
[----:B------:R-:W-:-:S14]  /*1000*/  R2UR UR9, R51 ;  /* 0x00000000330972ca */ /* 0x000fdc00000e0000 */
[----:B------:R-:W3:Y:S01]  /*1010*/  LDCU UR9, c[0x0][UR9+0x2a4] ;  /* 0x00005480090977ac */ /* 0x000ee20008000800 */
[----:B------:R-:W3:Y:S01]  /*1020*/  S2UR UR36, SR_CTAID.Z ;  /* 0x00000000002479c3 */ /* 0x000ee20000002700 */
[----:B------:R-:W-:Y:S01]  /*1030*/  UISETP.GT.U32.AND UP0, UPT, UR68, 0xffff, UPT ;  /* 0x0000ffff4400788c */ /* 0x000fe2000bf04070 */
[----:B------:R-:W3:Y:S01]  /*1040*/  LDCU UR19, c[0x0][0xb24] ;  /* 0x00016480ff1377ac */ /* 0x000ee20008000800 */
[----:B------:R-:W-:Y:S01]  /*1050*/  USHF.L.U32 UR37, UR55, 0xa, URZ ;  /* 0x0000000a37257899 */ /* 0x000fe200080006ff */
[----:B-1----:R-:W-:Y:S01]  /*1060*/  I2FP.F32.U32 R2, UR24 ;  /* 0x0000001800027c45 */ /* 0x002fe20008201000 */
[----:B------:R-:W-:Y:S01]  /*1070*/  UMOV UR28, 0x5 ;  /* 0x00000005001c7882 */ /* 0x000fe20000000000 */
[----:B------:R-:W1:Y:S03]  /*1080*/  LDCU UR42, c[0x0][0xb24] ;  /* 0x00016480ff2a77ac */ /* 0x000e660008000800 */
[----:B--2---:R-:W-:Y:S01]  /*1090*/  FMUL R2, R2, UR5 ;  /* 0x0000000502027c20 */ /* 0x004fe20008400000 */
[----:B------:R-:W-:Y:S01]  /*10a0*/  USEL UR5, UR68, 0xffff, !UP0 ;  /* 0x0000ffff44057887 */ /* 0x000fe2000c000000 */
[----:B----4-:R-:W-:Y:S01]  /*10b0*/  I2FP.F32.U32 R0, UR7 ;  /* 0x0000000700007c45 */ /* 0x010fe20008201000 */
[----:B------:R-:W2:Y:S03]  /*10c0*/  LDCU UR27, c[0x0][0xb30] ;  /* 0x00016600ff1b77ac */ /* 0x000ea60008000800 */
[----:B------:R-:W4:Y:S01]  /*10d0*/  F2I.U32.TRUNC.NTZ R2, R2 ;  /* 0x0000000200027305 */ /* 0x000f22000020f000 */
[----:B---3--:R-:W-:Y:S01]  /*10e0*/  FMUL R0, R0, UR4 ;  /* 0x0000000400007c20 */ /* 0x008fe20008400000 */
[----:B------:R-:W-:-:S02]  /*10f0*/  ULOP3.LUT UR31, UR5, 0xffff, URZ, 0xc0, !UPT ;  /* 0x0000ffff051f7892 */ /* 0x000fc4000f8ec0ff */
[----:B------:R-:W-:Y:S01]  /*1100*/  UISETP.GE.AND UP2, UPT, UR19, 0x1, UPT ;  /* 0x000000011300788c */ /* 0x000fe2000bf46270 */
[----:B------:R-:W-:-:S03]  /*1110*/  UMOV UR26, UR7 ;  /* 0x00000007001a7c82 */ /* 0x000fc60008000000 */
[----:B------:R-:W3:Y:S01]  /*1120*/  F2I.U32.TRUNC.NTZ R0, R0 ;  /* 0x0000000000007305 */ /* 0x000ee2000020f000 */
[----:B------:R-:W-:Y:S01]  /*1130*/  UMOV UR20, UR24 ;  /* 0x0000001800147c82 */ /* 0x000fe20008000000 */
[----:B----4-:R-:W-:Y:S02]  /*1140*/  R2UR UR4, R2 ;  /* 0x00000000020472ca */ /* 0x010fe400000e0000 */
[----:B------:R-:W-:Y:S02]  /*1150*/  PRMT R2, RZ, 0x7610, R2 ;  /* 0x00007610ff027816 */ /* 0x000fe40000000002 */
[----:B---3--:R-:W-:Y:S02]  /*1160*/  R2UR UR6, R0 ;  /* 0x00000000000672ca */ /* 0x008fe400000e0000 */
[----:B------:R-:W-:-:S07]  /*1170*/  PRMT R0, RZ, 0x7610, R0 ;  /* 0x00007610ff007816 */ /* 0x000fce0000000000 */
[----:B------:R-:W-:-:S04]  /*1180*/  UIADD3 UR5, UPT, UPT, -UR4, URZ, URZ ;  /* 0x000000ff04057290 */ /* 0x000fc8000fffe1ff */
[----:B------:R-:W-:Y:S02]  /*1190*/  UIMAD UR5, UR8, UR5, UR24 ;  /* 0x00000005080572a4 */ /* 0x000fe4000f8e0218 */
[----:B------:R-:W-:-:S04]  /*11a0*/  UIADD3 UR4, UPT, UPT, -UR6, URZ, URZ ;  /* 0x000000ff06047290 */ /* 0x000fc8000fffe1ff */
[----:B------:R-:W-:Y:S01]  /*11b0*/  IMAD.U32 R51, RZ, RZ, UR5 ;  /* 0x00000005ff337e24 */ /* 0x000fe2000f8e00ff */
[----:B------:R-:W-:-:S06]  /*11c0*/  UIMAD UR4, UR9, UR4, UR7 ;  /* 0x00000004090472a4 */ /* 0x000fcc000f8e0207 */
[----:B------:R-:W-:Y:S01]  /*11d0*/  IMAD.U32 R50, RZ, RZ, UR4 ;  /* 0x00000004ff327e24 */ /* 0x000fe2000f8e00ff */
[----:B-12---:R-:W-:Y:S06]  /*11e0*/  BRA.U UP4, `(.L_x_17) ;  /* 0x0000000104447547 */ /* 0x006fec000b800000 */
[----:B------:R-:W-:Y:S02]  /*11f0*/  R2UR UR4, R51 ;  /* 0x00000000330472ca */ /* 0x000fe400000e0000 */
[----:B------:R-:W-:-:S11]  /*1200*/  R2UR UR8, R50 ;  /* 0x00000000320872ca */ /* 0x000fd600000e0000 */
[----:B------:R-:W-:Y:S02]  /*1210*/  UISETP.GT.U32.AND UP0, UPT, UR4, 0x1, UPT ;  /* 0x000000010400788c */ /* 0x000fe4000bf04070 */
[----:B------:R-:W-:Y:S02]  /*1220*/  ULOP3.LUT UR4, UR4, 0xfffffffe, URZ, 0xc0, !UPT ;  /* 0xfffffffe04047892 */ /* 0x000fe4000f8ec0ff */
[----:B------:R-:W-:Y:S02]  /*1230*/  UISETP.NE.AND UP1, UPT, UR8, URZ, UP0 ;  /* 0x000000ff0800728c */ /* 0x000fe40008725270 */
[----:B------:R-:W-:Y:S02]  /*1240*/  UISETP.NE.AND UP0, UPT, UR8, 0x1, UP0 ;  /* 0x000000010800788c */ /* 0x000fe40008705270 */
[----:B------:R-:W-:Y:S02]  /*1250*/  USEL UR7, URZ, 0x1, UP1 ;  /* 0x00000001ff077887 */ /* 0x000fe40008800000 */
[----:B------:R-:W-:-:S02]  /*1260*/  USEL UR6, URZ, 0x4, UP0 ;  /* 0x00000004ff067887 */ /* 0x000fc40008000000 */
[----:B------:R-:W-:Y:S02]  /*1270*/  USEL UR5, URZ, 0x2, UP1 ;  /* 0x00000002ff057887 */ /* 0x000fe40008800000 */
[----:B------:R-:W-:Y:S02]  /*1280*/  ULEA UR4, UR8, UR4, 0x1 ;  /* 0x0000000408047291 */ /* 0x000fe4000f8e08ff */
[----:B------:R-:W-:Y:S02]  /*1290*/  USEL UR8, URZ, 0x8, UP0 ;  /* 0x00000008ff087887 */ /* 0x000fe40008000000 */
[----:B------:R-:W-:-:S03]  /*12a0*/  UIADD3 UR5, UPT, UPT, UR5, UR6, UR7 ;  /* 0x0000000605057290 */ /* 0x000fc6000fffe007 */
[----:B------:R-:W-:Y:S01]  /*12b0*/  UMOV UR6, 0x3 ;  /* 0x0000000300067882 */ /* 0x000fe20000000000 */
[----:B------:R-:W-:Y:S02]  /*12c0*/  UIADD3 UR5, UPT, UPT, UR5, UR8, URZ ;  /* 0x0000000805057290 */ /* 0x000fe4000fffe0ff */
[----:B------:R-:W-:-:S04]  /*12d0*/  USHF.L.U32 UR4, UR6, UR4, URZ ;  /* 0x0000000406047299 */ /* 0x000fc800080006ff */
[----:B------:R-:W-:Y:S02]  /*12e0*/  IMAD.U32 R2, RZ, RZ, UR5 ;  /* 0x00000005ff027e24 */ /* 0x000fe4000f8e00ff */
[----:B------:R-:W-:Y:S02]  /*12f0*/  IMAD.U32 R0, RZ, RZ, UR4 ;  /* 0x00000004ff007e24 */ /* 0x000fe4000f8e00ff */
.L_x_17:
[----:B------:R-:W-:Y:S05]  /*1300*/  BRA.U !UP2, `(.L_x_18) ;  /* 0x000000010ad47547 */ /* 0x000fea000b800000 */
[----:B------:R-:W1:Y:S01]  /*1310*/  LDCU.128 UR20, c[0x0][0xb10] ;  /* 0x00016200ff1477ac */ /* 0x000e620008000c00 */
[----:B------:R-:W2:Y:S01]  /*1320*/  LDCU UR6, c[0x0][0x370] ;  /* 0x00006e00ff0677ac */ /* 0x000ea20008000800 */
[----:B------:R-:W3:Y:S01]  /*1330*/  LDCU UR5, c[0x0][0x374] ;  /* 0x00006e80ff0577ac */ /* 0x000ee20008000800 */
[----:B------:R-:W4:Y:S01]  /*1340*/  LDCU UR25, c[0x0][0xb0c] ;  /* 0x00016180ff1977ac */ /* 0x000f220008000800 */
[----:B------:R-:W4:Y:S01]  /*1350*/  LDCU UR4, c[0x0][0xb20] ;  /* 0x00016400ff0477ac */ /* 0x000f220008000800 */
[----:B------:R-:W4:Y:S01]  /*1360*/  LDCU.64 UR8, c[0x0][0xb28] ;  /* 0x00016500ff0877ac */ /* 0x000f220008000a00 */
[----:B-1----:R-:W-:Y:S02]  /*1370*/  UISETP.NE.AND UP0, UPT, UR22, 0x1, UPT ;  /* 0x000000011600788c */ /* 0x002fe4000bf05270 */
[----:B---3--:R-:W-:Y:S02]  /*1380*/  UIMAD.WIDE.U32 UR10, UR5, UR23, URZ ;  /* 0x00000017050a72a5 */ /* 0x008fe4000f8e00ff */
[----:B--2---:R-:W-:-:S02]  /*1390*/  UIMAD.WIDE.U32 UR12, UR6, UR20, URZ ;  /* 0x00000014060c72a5 */ /* 0x004fc4000f8e00ff */
[----:B----4-:R-:W-:Y:S02]  /*13a0*/  UISETP.NE.AND UP1, UPT, UR25, 0x1, UPT ;  /* 0x000000011900788c */ /* 0x010fe4000bf25270 */
[----:B------:R-:W-:Y:S01]  /*13b0*/  UISETP.NE.AND UP2, UPT, UR19, 0x1, UPT ;  /* 0x000000011300788c */ /* 0x000fe2000bf45270 */
[----:B------:R-:W-:Y:S02]  /*13c0*/  UMOV UR10, UR11 ;  /* 0x0000000b000a7c82 */ /* 0x000fe40008000000 */
[----:B------:R-:W-:Y:S01]  /*13d0*/  UMOV UR12, UR13 ;  /* 0x0000000d000c7c82 */ /* 0x000fe20008000000 */
[----:B------:R-:W-:Y:S02]  /*13e0*/  @UP0 USHF.R.U32.HI UR5, URZ, UR4, UR10 ;  /* 0x00000004ff050299 */ /* 0x000fe4000801160a */
[----:B------:R-:W-:Y:S02]  /*13f0*/  UIMAD.WIDE.U32 UR16, UR26, UR23, URZ ;  /* 0x000000171a1072a5 */ /* 0x000fe4000f8e00ff */
[----:B------:R-:W-:-:S02]  /*1400*/  UIMAD.WIDE.U32 UR10, UR5, UR8, URZ ;  /* 0x00000008050a72a5 */ /* 0x000fc4000f8e00ff */
[----:B------:R-:W-:Y:S02]  /*1410*/  @UP1 USHF.R.U32.HI UR6, URZ, UR21, UR12 ;  /* 0x00000015ff061299 */ /* 0x000fe4000801160c */
[----:B------:R-:W-:Y:S02]  /*1420*/  UIMAD.WIDE.U32 UR14, UR24, UR20, URZ ;  /* 0x00000014180e72a5 */ /* 0x000fe4000f8e00ff */
[----:B------:R-:W-:Y:S01]  /*1430*/  UIMAD.WIDE.U32 UR12, UR6, UR8, URZ ;  /* 0x00000008060c72a5 */ /* 0x000fe2000f8e00ff */
[----:B------:R-:W-:Y:S01]  /*1440*/  UMOV UR16, UR17 ;  /* 0x0000001100107c82 */ /* 0x000fe20008000000 */
[----:B------:R-:W-:Y:S01]  /*1450*/  UMOV UR10, UR11 ;  /* 0x0000000b000a7c82 */ /* 0x000fe20008000000 */
[----:B------:R-:W-:Y:S02]  /*1460*/  USHF.R.U32.HI UR16, URZ, UR4, UR16 ;  /* 0x00000004ff107299 */ /* 0x000fe40008011610 */
[----:B------:R-:W-:Y:S02]  /*1470*/  @UP2 USHF.R.U32.HI UR5, URZ, UR9, UR10 ;  /* 0x00000009ff052299 */ /* 0x000fe4000801160a */
[----:B------:R-:W-:Y:S01]  /*1480*/  UMOV UR7, UR13 ;  /* 0x0000000d00077c82 */ /* 0x000fe20008000000 */
[----:B------:R-:W-:Y:S01]  /*1490*/  UMOV UR14, UR15 ;  /* 0x0000000f000e7c82 */ /* 0x000fe20008000000 */
[----:B------:R-:W-:-:S02]  /*14a0*/  @UP2 USHF.R.U32.HI UR6, URZ, UR9, UR7 ;  /* 0x00000009ff062299 */ /* 0x000fc40008011607 */
[----:B------:R-:W-:Y:S02]  /*14b0*/  USHF.R.U32.HI UR14, URZ, UR21, UR14 ;  /* 0x00000015ff0e7299 */ /* 0x000fe4000801160e */
[----:B------:R-:W-:Y:S02]  /*14c0*/  USEL UR4, UR26, UR16, !UP0 ;  /* 0x000000101a047287 */ /* 0x000fe4000c000000 */
[----:B------:R-:W-:Y:S02]  /*14d0*/  UIMAD UR7, UR5, UR19, URZ ;  /* 0x00000013050772a4 */ /* 0x000fe4000f8e02ff */
[----:B------:R-:W-:Y:S02]  /*14e0*/  USEL UR5, UR24, UR14, !UP1 ;  /* 0x0000000e18057287 */ /* 0x000fe4000c800000 */
[----:B------:R-:W-:Y:S02]  /*14f0*/  UIMAD UR12, UR6, UR19, URZ ;  /* 0x00000013060c72a4 */ /* 0x000fe4000f8e02ff */
[----:B------:R-:W-:-:S02]  /*1500*/  UISETP.GE.AND UP0, UPT, UR4, UR7, UPT ;  /* 0x000000070400728c */ /* 0x000fc4000bf06270 */
[----:B------:R-:W-:Y:S02]  /*1510*/  UIMAD.WIDE.U32 UR10, UR4, UR8, URZ ;  /* 0x00000008040a72a5 */ /* 0x000fe4000f8e00ff */
[----:B------:R-:W-:Y:S02]  /*1520*/  UISETP.GE.OR UP0, UPT, UR5, UR12, UP0 ;  /* 0x0000000c0500728c */ /* 0x000fe40008706670 */
[----:B------:R-:W-:Y:S02]  /*1530*/  UIMAD.WIDE.U32 UR12, UR5, UR8, URZ ;  /* 0x00000008050c72a5 */ /* 0x000fe4000f8e00ff */
[----:B------:R-:W-:Y:S01]  /*1540*/  UIADD3 UR10, UPT, UPT, -UR4, URZ, URZ ;  /* 0x000000ff040a7290 */ /* 0x000fe2000fffe1ff */
[----:B------:R-:W-:Y:S01]  /*1550*/  UMOV UR8, UR11 ;  /* 0x0000000b00087c82 */ /* 0x000fe20008000000 */
[----:B------:R-:W-:Y:S02]  /*1560*/  UIADD3 UR20, UPT, UPT, -UR5, URZ, URZ ;  /* 0x000000ff05147290 */ /* 0x000fe4000fffe1ff */
[----:B------:R-:W-:-:S03]  /*1570*/  USHF.R.U32.HI UR8, URZ, UR9, UR8 ;  /* 0x00000009ff087299 */ /* 0x000fc60008011608 */
[----:B------:R-:W-:Y:S01]  /*1580*/  @!UP0 UMOV UR7, UR13 ;  /* 0x0000000d00078c82 */ /* 0x000fe20008000000 */
[----:B------:R-:W-:Y:S02]  /*1590*/  UIMAD UR26, UR22, UR10, UR26 ;  /* 0x0000000a161a72a4 */ /* 0x000fe4000f8e021a */
[----:B------:R-:W-:Y:S02]  /*15a0*/  USEL UR8, UR4, UR8, !UP2 ;  /* 0x0000000804087287 */ /* 0x000fe4000d000000 */
[----:B------:R-:W-:Y:S02]  /*15b0*/  @!UP0 USHF.R.U32.HI UR7, URZ, UR9, UR7 ;  /* 0x00000009ff078299 */ /* 0x000fe40008011607 */
[----:B------:R-:W-:Y:S02]  /*15c0*/  UIADD3 UR9, UPT, UPT, -UR8, URZ, URZ ;  /* 0x000000ff08097290 */ /* 0x000fe4000fffe1ff */
[----:B------:R-:W-:Y:S02]  /*15d0*/  @!UP0 USEL UR7, UR5, UR7, !UP2 ;  /* 0x0000000705078287 */ /* 0x000fe4000d000000 */
[----:B------:R-:W-:-:S02]  /*15e0*/  UIMAD UR9, UR19, UR9, UR4 ;  /* 0x00000009130972a4 */ /* 0x000fc4000f8e0204 */
[----:B------:R-:W-:Y:S02]  /*15f0*/  @!UP0 UIADD3 UR8, UPT, UPT, UR8, -UR7, URZ ;  /* 0x8000000708088290 */ /* 0x000fe4000fffe0ff */
[----:B------:R-:W-:Y:S02]  /*1600*/  @!UP0 UIMAD UR6, UR9, UR6, UR7 ;  /* 0x00000006090682a4 */ /* 0x000fe4000f8e0207 */
[----:B------:R-:W-:Y:S02]  /*1610*/  @!UP0 UIMAD UR4, UR8, UR19, UR5 ;  /* 0x00000013080482a4 */ /* 0x000fe4000f8e0205 */
[----:B------:R-:W-:Y:S02]  /*1620*/  UIMAD UR20, UR25, UR20, UR24 ;  /* 0x00000014191472a4 */ /* 0x000fe4000f8e0218 */
[----:B------:R-:W-:Y:S01]  /*1630*/  UIMAD UR26, UR4, UR22, UR26 ;  /* 0x00000016041a72a4 */ /* 0x000fe2000f8e021a */
[----:B------:R-:W-:Y:S02]  /*1640*/  @!UP0 UMOV UR5, UR6 ;  /* 0x0000000600058c82 */ /* 0x000fe40008000000 */
[----:B------:R-:W-:-:S12]  /*1650*/  UIMAD UR20, UR5, UR25, UR20 ;  /* 0x00000019051472a4 */ /* 0x000fd8000f8e0214 */
.L_x_18:
[----:B------:R-:W-:Y:S02]  /*1660*/  UISETP.NE.AND UP1, UPT, UR27, 0x1, UPT ;  /* 0x000000011b00788c */ /* 0x000fe4000bf25270 */
[----:B------:R-:W-:Y:S02]  /*1670*/  UISETP.NE.AND UP0, UPT, UR18, 0x2, UPT ;  /* 0x000000021200788c */ /* 0x000fe4000bf05270 */
[----:B------:R-:W-:Y:S02]  /*1680*/  ULOP3.LUT UR37, UR37, 0x800, URZ, 0xc0, !UPT ;  /* 0x0000080025257892 */ /* 0x000fe4000f8ec0ff */
[----:B------:R-:W-:-:S03]  /*1690*/  USHF.L.U32 UR31, UR28, UR31, URZ ;  /* 0x0000001f1c1f7299 */ /* 0x000fc600080006ff */
[----:B------:R-:W-:Y:S09]  /*16a0*/  BRA.U UP1, `(.L_x_19) ;  /* 0x0000000101447547 */ /* 0x000ff2000b800000 */
[----:B------:R-:W1:Y:S01]  /*16b0*/  LDCU.128 UR8, c[0x0][0xb10] ;  /* 0x00016200ff0877ac */ /* 0x000e620008000c00 */
[----:B------:R-:W2:Y:S01]  /*16c0*/  LDCU UR12, c[0x0][0xb0c] ;  /* 0x00016180ff0c77ac */ /* 0x000ea20008000800 */
[----:B------:R-:W3:Y:S01]  /*16d0*/  LDCU UR13, c[0x0][0xb20] ;  /* 0x00016400ff0d77ac */ /* 0x000ee20008000800 */
[----:B-1----:R-:W-:Y:S02]  /*16e0*/  UIMAD.WIDE.U32 UR6, UR20, UR8, URZ ;  /* 0x00000008140672a5 */ /* 0x002fe4000f8e00ff */
[----:B------:R-:W-:Y:S02]  /*16f0*/  UIMAD.WIDE.U32 UR4, UR26, UR11, URZ ;  /* 0x0000000b1a0472a5 */ /* 0x000fe4000f8e00ff */
[----:B--2---:R-:W-:Y:S02]  /*1700*/  UISETP.NE.AND UP2, UPT, UR12, 0x1, UPT ;  /* 0x000000010c00788c */ /* 0x004fe4000bf45270 */
[----:B------:R-:W-:Y:S01]  /*1710*/  UISETP.NE.AND UP1, UPT, UR10, 0x1, UPT ;  /* 0x000000010a00788c */ /* 0x000fe2000bf25270 */
[----:B------:R-:W-:-:S02]  /*1720*/  UMOV UR6, UR7 ;  /* 0x0000000700067c82 */ /* 0x000fc40008000000 */
[----:B------:R-:W-:Y:S01]  /*1730*/  UMOV UR4, UR5 ;  /* 0x0000000500047c82 */ /* 0x000fe20008000000 */
[----:B------:R-:W-:Y:S02]  /*1740*/  USHF.R.U32.HI UR6, URZ, UR9, UR6 ;  /* 0x00000009ff067299 */ /* 0x000fe40008011606 */
[----:B---3--:R-:W-:Y:S02]  /*1750*/  USHF.R.U32.HI UR4, URZ, UR13, UR4 ;  /* 0x0000000dff047299 */ /* 0x008fe40008011604 */
[----:B------:R-:W-:Y:S02]  /*1760*/  USEL UR5, UR20, UR6, !UP2 ;  /* 0x0000000614057287 */ /* 0x000fe4000d000000 */
[----:B------:R-:W-:-:S04]  /*1770*/  USEL UR4, UR26, UR4, !UP1 ;  /* 0x000000041a047287 */ /* 0x000fc8000c800000 */
[----:B------:R-:W-:Y:S02]  /*1780*/  UIADD3 UR6, UPT, UPT, -UR4, UR5, URZ ;  /* 0x0000000504067290 */ /* 0x000fe4000fffe1ff */
[----:B------:R-:W-:Y:S02]  /*1790*/  UIADD3 UR4, UPT, UPT, UR4, -UR5, URZ ;  /* 0x8000000504047290 */ /* 0x000fe4000fffe0ff */
[----:B------:R-:W-:Y:S02]  /*17a0*/  UIMAD UR26, UR6, UR10, UR26 ;  /* 0x0000000a061a72a4 */ /* 0x000fe4000f8e021a */
[----:B------:R-:W-:-:S12]  /*17b0*/  UIMAD UR20, UR4, UR12, UR20 ;  /* 0x0000000c041472a4 */ /* 0x000fd8000f8e0214 */
.L_x_19:
[----:B------:R-:W-:Y:S05]  /*17c0*/  BRA.U !UP5, `(.L_x_20) ;  /* 0x000000010d0c7547 */ /* 0x000fea000b800000 */
[----:B------:R-:W-:Y:S01]  /*17d0*/  UCGABAR_WAIT ;  /* 0x0000000000007dc7 */ /* 0x000fe20008000000 */
[----:B------:R-:W-:Y:S01]  /*17e0*/  CCTL.IVALL ;  /* 0x00000000ff00798f */ /* 0x000fe20002000000 */
[----:B------:R-:W-:Y:S05]  /*17f0*/  BRA `(.L_x_21) ;  /* 0x0000000000047947 */ /* 0x000fea0003800000 */
.L_x_20:
[----:B------:R-:W-:Y:S06]  /*1800*/  BAR.SYNC.DEFER_BLOCKING 0x0 ;  /* 0x0000000000007b1d */ /* 0x000fec0000010000 */
.L_x_21:
[----:B------:R-:W-:Y:S05]  /*1810*/  BRA.U UP0, `(.L_x_22) ;  /* 0x0000001900107547 */ /* 0x000fea000b800000 */
[----:B------:R-:W1:Y:S01]  /*1820*/  LDCU UR6, c[0x0][0x38c] ;  /* 0x00007180ff0677ac */ /* 0x000e620008000800 */
[----:B------:R-:W-:Y:S01]  /*1830*/  PLOP3.LUT P2, PT, PT, PT, UP3, 0x80, 0x8 ;  /* 0x000000000008781c */ /* 0x000fe20003f4f038 */
[----:B------:R-:W-:Y:S01]  /*1840*/  IMAD.MOV.U32 R12, RZ, RZ, 0x1 ;  /* 0x00000001ff0c7424 */ /* 0x000fe200078e00ff */
[----:B------:R-:W-:Y:S01]  /*1850*/  ISETP.NE.AND P3, PT, R3, RZ, P4 ;  /* 0x000000ff0300720c */ /* 0x000fe20002765270 */
[----:B------:R-:W-:Y:S01]  /*1860*/  USHF.L.U32 UR7, UR24, 0x6, URZ ;  /* 0x0000000618077899 */ /* 0x000fe200080006ff */
[----:B------:R-:W-:Y:S01]  /*1870*/  PLOP3.LUT P2, PT, P2, PT, PT, 0x8, 0x80 ;  /* 0x000000000080781c */ /* 0x000fe2000174e170 */
[----:B------:R-:W-:Y:S01]  /*1880*/  USHF.L.U32 UR54, UR24, 0x5, URZ ;  /* 0x0000000518367899 */ /* 0x000fe200080006ff */
[----:B------:R-:W-:Y:S01]  /*1890*/  CS2R R10, SRZ ;  /* 0x00000000000a7805 */ /* 0x000fe2000001ff00 */
[----:B------:R-:W-:Y:S01]  /*18a0*/  UISETP.NE.AND UP1, UPT, UR18, URZ, UPT ;  /* 0x000000ff1200728c */ /* 0x000fe2000bf25270 */
[----:B------:R-:W-:Y:S01]  /*18b0*/  IMAD.MOV.U32 R9, RZ, RZ, RZ ;  /* 0x000000ffff097224 */ /* 0x000fe200078e00ff */
[----:B------:R-:W2:Y:S01]  /*18c0*/  LDCU UR48, c[0x0][0x370] ;  /* 0x00006e00ff3077ac */ /* 0x000ea20008000800 */
[----:B------:R-:W-:Y:S01]  /*18d0*/  IMAD.MOV.U32 R8, RZ, RZ, 0x1 ;  /* 0x00000001ff087424 */ /* 0x000fe200078e00ff */
[----:B------:R-:W3:Y:S01]  /*18e0*/  LDCU.64 UR44, c[0x0][0x348] ;  /* 0x00006900ff2c77ac */ /* 0x000ee20008000a00 */
[----:B-1----:R-:W-:-:S02]  /*18f0*/  UIADD3 UR5, UPT, UPT, UR6, 0x7f, URZ ;  /* 0x0000007f06057890 */ /* 0x002fc4000fffe0ff */
[----:B------:R-:W-:Y:S02]  /*1900*/  UIADD3 UR56, UPT, UPT, UR6, 0xfe, URZ ;  /* 0x000000fe06387890 */ /* 0x000fe4000fffe0ff */
[----:B------:R-:W-:Y:S01]  /*1910*/  USHF.R.S32.HI UR4, URZ, 0x1f, UR5 ;  /* 0x0000001fff047899 */ /* 0x000fe20008011405 */
[----:B------:R-:W1:Y:S03]  /*1920*/  LDCU UR47, c[0x0][0x374] ;  /* 0x00006e80ff2f77ac */ /* 0x000e660008000800 */
[----:B------:R-:W-:Y:S02]  /*1930*/  ULEA.HI UR4, UR4, UR5, URZ, 0x7 ;  /* 0x0000000504047291 */ /* 0x000fe4000f8f38ff */
[----:B------:R-:W-:Y:S02]  /*1940*/  UIADD3 UR5, UPT, UPT, UR6, -0x1, URZ ;  /* 0xffffffff06057890 */ /* 0x000fe4000fffe0ff */
[----:B------:R-:W-:-:S02]  /*1950*/  USHF.R.S32.HI UR50, URZ, 0x7, UR4 ;  /* 0x00000007ff327899 */ /* 0x000fc40008011404 */
[----:B------:R-:W-:Y:S02]  /*1960*/  UISETP.GE.U32.AND UP2, UPT, UR5, -0xff, UPT ;  /* 0xffffff010500788c */ /* 0x000fe4000bf46070 */
[----:B------:R-:W-:Y:S02]  /*1970*/  UISETP.LT.U32.AND UP0, UPT, UR50, 0x8, UPT ;  /* 0x000000083200788c */ /* 0x000fe4000bf01070 */
[----:B------:R-:W-:Y:S02]  /*1980*/  ULOP3.LUT UR5, UR7, 0x40, URZ, 0xc0, !UPT ;  /* 0x0000004007057892 */ /* 0x000fe4000f8ec0ff */
[----:B------:R-:W-:Y:S02]  /*1990*/  USEL UR49, UR50, 0x8, UP0 ;  /* 0x0000000832317887 */ /* 0x000fe40008000000 */
[----:B------:R-:W-:Y:S02]  /*19a0*/  ULOP3.LUT UR54, UR54, 0x20, URZ, 0xc0, !UPT ;  /* 0x0000002036367892 */ /* 0x000fe4000f8ec0ff */
[----:B------:R-:W-:-:S02]  /*19b0*/  UIADD3 UR4, UPT, UPT, UR49, -0x1, URZ ;  /* 0xffffffff31047890 */ /* 0x000fc4000fffe0ff */
[----:B------:R-:W-:Y:S02]  /*19c0*/  @UP2 UIADD3 UR4, UPT, UPT, UR49, URZ, URZ ;  /* 0x000000ff31042290 */ /* 0x000fe4000fffe0ff */
[----:B------:R-:W-:Y:S02]  /*19d0*/  USEL UR38, UR40, 0x2, UP1 ;  /* 0x0000000228267887 */ /* 0x000fe40008800000 */
[----:B------:R-:W-:Y:S02]  /*19e0*/  ULEA.HI UR52, UR37, UR5, URZ, 0x1a ;  /* 0x0000000525347291 */ /* 0x000fe4000f8fd0ff */
[----:B------:R-:W-:Y:S02]  /*19f0*/  UIADD3 UR53, UPT, UPT, UR50, -UR49, URZ ;  /* 0x8000003132357290 */ /* 0x000fe4000fffe0ff */
[----:B------:R-:W-:Y:S02]  /*1a00*/  UIADD3 UR39, UPT, UPT, UR4, 0x1, URZ ;  /* 0x0000000104277890 */ /* 0x000fe4000fffe0ff */
[----:B------:R-:W-:Y:S01]  /*1a10*/  UIADD3 UR51, UPT, UPT, -UR4, URZ, URZ ;  /* 0x000000ff04337290 */ /* 0x000fe2000fffe1ff */
[----:B-123--:R-:W-:-:S11]  /*1a20*/  UMOV UR29, URZ ;  /* 0x000000ff001d7c82 */ /* 0x00efd60008000000 */
.L_x_46:
[----:B------:R-:W-:Y:S01]  /*1a30*/  UISETP.NE.AND UP0, UPT, UR55, URZ, UPT ;  /* 0x000000ff3700728c */ /* 0x000fe2000bf05270 */
[----:B------:R-:W1:Y:S08]  /*1a40*/  S2UR UR55, SR_CgaCtaId ;  /* 0x00000000003779c3 */ /* 0x000e700000008800 */
[----:B---3--:R-:W-:Y:S05]  /*1a50*/  BRA.U UP0, `(.L_x_23) ;  /* 0x0000000100347547 */ /* 0x008fea000b800000 */
[----:B------:R-:W2:Y:S01]  /*1a60*/  S2R R0, SR_CgaCtaId ;  /* 0x0000000000007919 */ /* 0x000ea20000008800 */
[----:B------:R-:W-:-:S04]  /*1a70*/  MOV R2, 0x400 ;  /* 0x0000040000027802 */ /* 0x000fc80000000f00 */
[----:B--2---:R-:W-:Y:S02]  /*1a80*/  LEA R0, R0, R2, 0x18 ;  /* 0x0000000200007211 */ /* 0x004fe400078ec0ff */
[----:B------:R-:W-:-:S03]  /*1a90*/  SHF.L.U32 R2, R8, 0x1f, RZ ;  /* 0x0000001f08027819 */ /* 0x000fc600000006ff */
[----:B------:R-:W-:-:S04]  /*1aa0*/  IMAD R0, R9, 0x8, R0 ;  /* 0x0000000809007824 */ /* 0x000fc800078e0200 */
[----:B------:R-:W2:Y:S02]  /*1ab0*/  SYNCS.PHASECHK.TRANS64.TRYWAIT P0, [R0+URZ+0x130], R2 ;  /* 0x00013002000075a7 */ /* 0x000ea400080011ff */
[----:B--2---:R-:W-:Y:S05]  /*1ac0*/  @!P0 BRA `(.L_x_24) ;  /* 0x0000006800108947 */ /* 0x004fea0003800000 */
.L_x_141:
[----:B------:R-:W-:Y:S01]  /*1ad0*/  VIADD R9, R9, 0x1 ;  /* 0x0000000109097836 */ /* 0x000fe20000000000 */
[----:B------:R2:W-:Y:S04]  /*1ae0*/  SYNCS.ARRIVE.TRANS64.A1T0 RZ, [R0+URZ+0x120], RZ ;  /* 0x000120ff00ff79a7 */ /* 0x0005e800081000ff */
[----:B------:R-:W-:-:S04]  /*1af0*/  ISETP.NE.AND P0, PT, R9, 0x2, PT ;  /* 0x000000020900780c */ /* 0x000fc80003f05270 */
[----:B------:R-:W-:Y:S02]  /*1b00*/  SEL R9, R9, RZ, P0 ;  /* 0x000000ff09097207 */ /* 0x000fe40000000000 */
[----:B--2---:R-:W-:-:S04]  /*1b10*/  SEL R0, RZ, 0x1, P0 ;  /* 0x00000001ff007807 */ /* 0x004fc80000000000 */
[----:B------:R-:W-:-:S07]  /*1b20*/  LOP3.LUT R8, R8, R0, RZ, 0x3c, !PT ;  /* 0x0000000008087212 */ /* 0x000fce00078e3cff */
.L_x_23:
[----:B------:R-:W-:Y:S01]  /*1b30*/  UMOV UR21, 0x400 ;  /* 0x0000040000157882 */ /* 0x000fe20000000000 */
[----:B------:R-:W-:Y:S01]  /*1b40*/  SHF.L.U32 R0, R12, 0x1f, RZ ;  /* 0x0000001f0c007819 */ /* 0x000fe200000006ff */
[----:B-1----:R-:W-:Y:S02]  /*1b50*/  ULEA UR21, UR55, UR21, 0x18 ;  /* 0x0000001537157291 */ /* 0x002fe4000f8ec0ff */
[----:B------:R-:W-:Y:S02]  /*1b60*/  UISETP.GE.U32.AND UP0, UPT, UR56, 0xff, UPT ;  /* 0x000000ff3800788c */ /* 0x000fe4000bf06070 */
[----:B------:R-:W-:Y:S02]  /*1b70*/  ULEA UR4, UR29, UR21, 0x3 ;  /* 0x000000151d047291 */ /* 0x000fe4000f8e18ff */
[----:B------:R-:W-:Y:S01]  /*1b80*/  ULEA UR19, UR26, UR54, 0x6 ;  /* 0x000000361a137291 */ /* 0x000fe2000f8e30ff */
[----:B------:R-:W-:-:S06]  /*1b90*/  UMOV UR13, URZ ;  /* 0x000000ff000d7c82 */ /* 0x000fcc0008000000 */
[----:B------:R1:W2:Y:S01]  /*1ba0*/  SYNCS.PHASECHK.TRANS64.TRYWAIT P1, [UR4+0x40], R0 ;  /* 0x00004000ff0075a7 */ /* 0x0002a20008021104 */
[----:B------:R-:W-:-:S04]  /*1bb0*/  ULEA.HI UR4, UR20, UR20, URZ, 0x1 ;  /* 0x0000001414047291 */ /* 0x000fc8000f8f08ff */
[----:B------:R-:W-:-:S04]  /*1bc0*/  USHF.L.U32 UR4, UR4, 0x6, URZ ;  /* 0x0000000604047899 */ /* 0x000fc800080006ff */
[----:B------:R-:W-:-:S04]  /*1bd0*/  ULOP3.LUT UR35, UR4, 0xffffff80, URZ, 0xc0, !UPT ;  /* 0xffffff8004237892 */ /* 0x000fc8000f8ec0ff */
[----:B------:R-:W-:Y:S01]  /*1be0*/  UIADD3 UR35, UPT, UPT, UR52, UR35, URZ ;  /* 0x0000002334237290 */ /* 0x000fe2000fffe0ff */
[----:B------:R-:W-:Y:S11]  /*1bf0*/  BRA.U !UP0, `(.L_x_25) ;  /* 0x0000000508107547 */ /* 0x000ff6000b800000 */
[----:B------:R-:W-:Y:S01]  /*1c00*/  UMOV UR30, UR51 ;  /* 0x00000033001e7c82 */ /* 0x000fe20008000000 */
[----:B------:R-:W-:Y:S01]  /*1c10*/  UMOV UR6, UR29 ;  /* 0x0000001d00067c82 */ /* 0x000fe20008000000 */
[----:B------:R-:W-:-:S05]  /*1c20*/  UMOV UR26, 0x40 ;  /* 0x00000040001a7882 */ /* 0x000fca0000000000 */
.L_x_33:
[----:B------:R-:W-:Y:S01]  /*1c30*/  ULEA UR5, UR6, UR21, 0x3 ;  /* 0x0000001506057291 */ /* 0x000fe2000f8e18ff */
[----:B--2---:R-:W-:Y:S01]  /*1c40*/  @P4 MOV R2, 0xc000 ;  /* 0x0000c00000024802 */ /* 0x004fe20000000f00 */
[----:B--23--:R-:W-:Y:S10]  /*1c50*/  @P1 BRA `(.L_x_26) ;  /* 0x00000000000c1947 */ /* 0x00cff40003800000 */
[----:B------:R-:W-:-:S04]  /*1c60*/  SHF.L.U32 R3, R12, 0x1f, RZ ;  /* 0x0000001f0c037819 */ /* 0x000fc800000006ff */
[----:B------:R-:W2:Y:S02]  /*1c70*/  SYNCS.PHASECHK.TRANS64.TRYWAIT P0, [UR5+0x40], R3 ;  /* 0x00004003ff0075a7 */ /* 0x000ea40008001105 */
[----:B--2---:R-:W-:Y:S05]  /*1c80*/  @!P0 BRA `(.L_x_27) ;  /* 0x0000006400b48947 */ /* 0x004fea0003800000 */
.L_x_26:
[----:B------:R2:W-:Y:S01]  /*1c90*/  @P4 SYNCS.ARRIVE.TRANS64 RZ, [UR5], R2 ;  /* 0x00000002ffff49a7 */ /* 0x0005e20008000005 */
[----:B------:R-:W-:Y:S02]  /*1ca0*/  ULOP3.LUT UR4, UR38, 0x2, URZ, 0xfc, !UPT ;  /* 0x0000000226047892 */ /* 0x000fe4000f8efcff */
[----:B------:R-:W-:Y:S02]  /*1cb0*/  UIADD3 UR30, UPT, UPT, UR30, 0x1, URZ ;  /* 0x000000011e1e7890 */ /* 0x000fe4000fffe0ff */
[----:B------:R-:W-:Y:S02]  /*1cc0*/  UISETP.NE.AND UP0, UPT, UR4, 0x2, UPT ;  /* 0x000000020400788c */ /* 0x000fe4000bf05270 */
[----:B------:R-:W-:-:S07]  /*1cd0*/  UISETP.NE.AND UP2, UPT, UR30, 0x1, UPT ;  /* 0x000000011e00788c */ /* 0x000fce000bf45270 */
[----:B------:R-:W-:Y:S05]  /*1ce0*/  BRA.U UP0, `(.L_x_28) ;  /* 0x0000000100047547 */ /* 0x000fea000b800000 */
[----:B------:R-:W-:Y:S05]  /*1cf0*/  BPT.TRAP 0x1 ;  /* 0x000000040000795c */ /* 0x000fea0000300000 */
.L_x_28:
[----:B------:R-:W-:Y:S04]  /*1d00*/  BSSY.RECONVERGENT B0, `(.L_x_29) ;  /* 0x0000003000007945 */ /* 0x000fe80003800200 */
[----:B------:R-:W-:Y:S05]  /*1d10*/  @!P3 BRA `(.L_x_30) ;  /* 0x000000000004b947 */ /* 0x000fea0003800000 */
[----:B------:R-:W-:Y:S05]  /*1d20*/  BPT.TRAP 0x1 ;  /* 0x000000040000795c */ /* 0x000fea0000300000 */
.L_x_30:
[----:B------:R-:W-:Y:S05]  /*1d30*/  BSYNC.RECONVERGENT B0 ;  /* 0x0000000000007941 */ /* 0x000fea0003800200 */
.L_x_29:
[----:B------:R-:W-:Y:S01]  /*1d40*/  UIADD3 UR4, UPT, UPT, UR6, 0x1, URZ ;  /* 0x0000000106047890 */ /* 0x000fe2000fffe0ff */
[----:B------:R-:W-:Y:S01]  /*1d50*/  BSSY.RECONVERGENT B0, `(.L_x_31) ;  /* 0x000002a000007945 */ /* 0x000fe20003800200 */
[----:B------:R-:W-:Y:S02]  /*1d60*/  ELECT P0, URZ, PT ;  /* 0x0000000000ff782f */ /* 0x000fe40003800000 */
[----:B------:R-:W-:-:S04]  /*1d70*/  UISETP.NE.AND UP0, UPT, UR4, 0x8, UPT ;  /* 0x000000080400788c */ /* 0x000fc8000bf05270 */
[----:B------:R-:W-:Y:S02]  /*1d80*/  USEL UR7, URZ, 0x1, UP0 ;  /* 0x00000001ff077887 */ /* 0x000fe40008000000 */
[----:B------:R-:W-:-:S04]  /*1d90*/  USEL UR29, UR4, URZ, UP0 ;  /* 0x000000ff041d7287 */ /* 0x000fc80008000000 */
[----:B------:R-:W-:Y:S01]  /*1da0*/  ULEA UR4, UR29, UR21, 0x3 ;  /* 0x000000151d047291 */ /* 0x000fe2000f8e18ff */
[----:B------:R-:W-:-:S04]  /*1db0*/  LOP3.LUT R12, R12, UR7, RZ, 0x3c, !PT ;  /* 0x000000070c0c7c12 */ /* 0x000fc8000f8e3cff */
[----:B-1----:R-:W-:-:S04]  /*1dc0*/  SHF.L.U32 R0, R12, 0x1f, RZ ;  /* 0x0000001f0c007819 */ /* 0x002fc800000006ff */
[----:B------:R1:W3:Y:S01]  /*1dd0*/  SYNCS.PHASECHK.TRANS64.TRYWAIT P1, [UR4+0x40], R0 ;  /* 0x00004000ff0075a7 */ /* 0x0002e20008021104 */
[----:B------:R-:W-:Y:S05]  /*1de0*/  @!P0 BRA `(.L_x_32) ;  /* 0x0000000000808947 */ /* 0x000fea0003800000 */
[----:B------:R-:W-:Y:S02]  /*1df0*/  USHF.L.U32 UR4, UR6, 0xd, URZ ;  /* 0x0000000d06047899 */ /* 0x000fe400080006ff */
[----:B------:R-:W-:Y:S02]  /*1e00*/  UIADD3 UR22, UP1, UPT, UR44, 0x80, URZ ;  /* 0x000000802c167890 */ /* 0x000fe4000ff3e0ff */
[----:B------:R-:W-:Y:S02]  /*1e10*/  ULOP3.LUT UR24, UR4, UR37, URZ, 0xfc, !UPT ;  /* 0x0000002504187292 */ /* 0x000fe4000f8efcff */
[----:B------:R-:W-:Y:S02]  /*1e20*/  UIADD3 UR14, UP0, UPT, UR44, 0x180, URZ ;  /* 0x000001802c0e7890 */ /* 0x000fe4000ff1e0ff */
[----:B------:R-:W-:Y:S02]  /*1e30*/  ULEA UR24, UR24, UR21, 0x1 ;  /* 0x0000001518187291 */ /* 0x000fe4000f8e08ff */
[----:B------:R-:W-:-:S02]  /*1e40*/  UIADD3 UR4, UPT, UPT, UR21, UR4, URZ ;  /* 0x0000000415047290 */ /* 0x000fc4000fffe0ff */
[----:B------:R-:W-:Y:S02]  /*1e50*/  UIADD3 UR34, UPT, UPT, UR26, -0x40, URZ ;  /* 0xffffffc01a227890 */ /* 0x000fe4000fffe0ff */
[----:B------:R-:W-:Y:S02]  /*1e60*/  ULOP3.LUT UR33, UR5, 0xfefffff8, URZ, 0xc0, !UPT ;  /* 0xfefffff805217892 */ /* 0x000fe4000f8ec0ff */
[----:B------:R-:W-:Y:S02]  /*1e70*/  UIADD3.X UR23, UPT, UPT, URZ, UR45, URZ, UP1, !UPT ;  /* 0x0000002dff177290 */ /* 0x000fe40008ffe4ff */
[----:B------:R-:W-:Y:S02]  /*1e80*/  UIADD3 UR32, UPT, UPT, UR24, 0x3300, URZ ;  /* 0x0000330018207890 */ /* 0x000fe4000fffe0ff */
[----:B------:R-:W-:Y:S02]  /*1e90*/  UPRMT UR7, URZ, 0x5410, UR31 ;  /* 0x00005410ff077896 */ /* 0x000fe4000800001f */
[----:B------:R-:W-:-:S02]  /*1ea0*/  UIADD3 UR24, UPT, UPT, UR24, 0x5300, URZ ;  /* 0x0000530018187890 */ /* 0x000fc4000fffe0ff */
[----:B------:R-:W-:Y:S02]  /*1eb0*/  UIADD3.X UR15, UPT, UPT, URZ, UR45, URZ, UP0, !UPT ;  /* 0x0000002dff0f7290 */ /* 0x000fe400087fe4ff */
[----:B------:R-:W-:Y:S02]  /*1ec0*/  UIADD3 UR16, UPT, UPT, UR4, 0x23300, URZ ;  /* 0x0002330004107890 */ /* 0x000fe4000fffe0ff */
[----:B------:R-:W-:Y:S01]  /*1ed0*/  UIADD3 UR8, UPT, UPT, UR4, 0x24300, URZ ;  /* 0x0002430004087890 */ /* 0x000fe2000fffe0ff */
[----:B------:R-:W-:Y:S01]  /*1ee0*/  UMOV UR40, 0x0 ;  /* 0x0000000000287882 */ /* 0x000fe20000000000 */
[----:B------:R-:W-:Y:S01]  /*1ef0*/  UMOV UR41, 0x10000000 ;  /* 0x1000000000297882 */ /* 0x000fe20000000000 */
[----:B------:R-:W-:Y:S01]  /*1f00*/  UMOV UR27, UR35 ;  /* 0x00000023001b7c82 */ /* 0x000fe20008000000 */
[----:B------:R-:W-:Y:S01]  /*1f10*/  UMOV UR28, UR36 ;  /* 0x00000024001c7c82 */ /* 0x000fe20008000000 */
[----:B------:R-:W-:Y:S01]  /*1f20*/  UMOV UR25, UR33 ;  /* 0x0000002100197c82 */ /* 0x000fe20008000000 */
[----:B------:R-:W-:Y:S01]  /*1f30*/  UMOV UR20, UR36 ;  /* 0x0000002400147c82 */ /* 0x000fe20008000000 */
[----:B------:R-:W-:Y:S01]  /*1f40*/  UMOV UR17, UR33 ;  /* 0x0000002100117c82 */ /* 0x000fe20008000000 */
[----:B------:R-:W-:Y:S01]  /*1f50*/  UMOV UR18, UR34 ;  /* 0x0000002200127c82 */ /* 0x000fe20008000000 */
[----:B------:R4:W-:Y:S01]  /*1f60*/  UTMALDG.3D.MULTICAST.2CTA [UR32], [UR22], UR7, desc[UR40] ;  /* 0x00002820160073b4 */ /* 0x0009e20008211807 */
[----:B------:R-:W-:Y:S01]  /*1f70*/  UMOV UR10, UR26 ;  /* 0x0000001a000a7c82 */ /* 0x000fe20008000000 */
[----:B------:R-:W-:Y:S01]  /*1f80*/  UMOV UR11, UR19 ;  /* 0x00000013000b7c82 */ /* 0x000fe20008000000 */
[----:B------:R-:W-:Y:S01]  /*1f90*/  UMOV UR12, UR36 ;  /* 0x00000024000c7c82 */ /* 0x000fe20008000000 */
[----:B------:R-:W-:Y:S01]  /*1fa0*/  UMOV UR9, UR33 ;  /* 0x0000002100097c82 */ /* 0x000fe20008000000 */
[----:B------:R4:W-:Y:S01]  /*1fb0*/  UTMALDG.3D.MULTICAST.2CTA [UR24], [UR22], UR7, desc[UR40] ;  /* 0x00002818160073b4 */ /* 0x0009e20008211807 */
[----:B------:R4:W-:Y:S01]  /*1fc0*/  UTMALDG.3D.2CTA [UR16], [UR14], desc[UR40] ;  /* 0x000028100e0075b4 */ /* 0x0009e20008211000 */
[----:B------:R4:W-:Y:S02]  /*1fd0*/  UTMALDG.3D.2CTA [UR8], [UR14], desc[UR40] ;  /* 0x000028080e0075b4 */ /* 0x0009e40008211000 */
[----:B----4-:R-:W-:Y:S01]  /*1fe0*/  NOP ;  /* 0x0000000000007918 */ /* 0x010fe20000000000 */
.L_x_32:
[----:B------:R-:W-:Y:S05]  /*1ff0*/  BSYNC.RECONVERGENT B0 ;  /* 0x0000000000007941 */ /* 0x000fea0003800200 */
.L_x_31:
[----:B------:R-:W-:Y:S01]  /*2000*/  UIADD3 UR26, UPT, UPT, UR26, 0x80, URZ ;  /* 0x000000801a1a7890 */ /* 0x000fe2000fffe0ff */
[----:B------:R-:W-:Y:S01]  /*2010*/  UMOV UR6, UR29 ;  /* 0x0000001d00067c82 */ /* 0x000fe20008000000 */
[----:B------:R-:W-:Y:S01]  /*2020*/  UMOV UR13, UR39 ;  /* 0x00000027000d7c82 */ /* 0x000fe20008000000 */
[----:B------:R-:W-:Y:S09]  /*2030*/  BRA.U UP2, `(.L_x_33) ;  /* 0xfffffff902fc7547 */ /* 0x000ff2000b83ffff */
.L_x_25:
[----:B------:R-:W-:Y:S01]  /*2040*/  ULEA UR4, UR29, UR21, 0x3 ;  /* 0x000000151d047291 */ /* 0x000fe2000f8e18ff */
[----:B-1----:R-:W-:Y:S01]  /*2050*/  SHF.L.U32 R0, R12, 0x1f, RZ ;  /* 0x0000001f0c007819 */ /* 0x002fe200000006ff */
[----:B------:R-:W-:Y:S01]  /*2060*/  @!P2 SYNCS.ARRIVE.TRANS64.A1T0 RZ, [UR21+0xb8], RZ ;  /* 0x0000b8ffffffa9a7 */ /* 0x000fe20008100015 */
[----:B------:R-:W-:-:S06]  /*2070*/  UISETP.GT.AND UP0, UPT, UR50, UR49, UPT ;  /* 0x000000313200728c */ /* 0x000fcc000bf04270 */
[----:B--23--:R1:W2:Y:S03]  /*2080*/  SYNCS.PHASECHK.TRANS64.TRYWAIT P1, [UR4+0x40], R0 ;  /* 0x00004000ff0075a7 */ /* 0x00c2a60008021104 */
[----:B------:R-:W-:Y:S05]  /*2090*/  BRA.U !UP0, `(.L_x_34) ;  /* 0x0000000508087547 */ /* 0x000fea000b800000 */
[----:B------:R-:W-:Y:S01]  /*20a0*/  UIADD3 UR30, UPT, UPT, UR53, UR13, URZ ;  /* 0x0000000d351e7290 */ /* 0x000fe2000fffe0ff */
[----:B------:R-:W-:-:S11]  /*20b0*/  UMOV UR7, UR29 ;  /* 0x0000001d00077c82 */ /* 0x000fd60008000000 */
.L_x_42:
[----:B------:R-:W-:Y:S01]  /*20c0*/  ULEA UR6, UR7, UR21, 0x3 ;  /* 0x0000001507067291 */ /* 0x000fe2000f8e18ff */
[----:B--2---:R-:W-:Y:S01]  /*20d0*/  @P4 MOV R2, 0xc000 ;  /* 0x0000c00000024802 */ /* 0x004fe20000000f00 */
[----:B--23--:R-:W-:Y:S10]  /*20e0*/  @P1 BRA `(.L_x_35) ;  /* 0x00000000000c1947 */ /* 0x00cff40003800000 */
[----:B------:R-:W-:-:S04]  /*20f0*/  SHF.L.U32 R3, R12, 0x1f, RZ ;  /* 0x0000001f0c037819 */ /* 0x000fc800000006ff */
[----:B------:R-:W2:Y:S02]  /*2100*/  SYNCS.PHASECHK.TRANS64.TRYWAIT P0, [UR6+0x40], R3 ;  /* 0x00004003ff0075a7 */ /* 0x000ea40008001106 */
[----:B--2---:R-:W-:Y:S05]  /*2110*/  @!P0 BRA `(.L_x_36) ;  /* 0x0000006000a88947 */ /* 0x004fea0003800000 */
.L_x_35:
[----:B------:R2:W-:Y:S01]  /*2120*/  @P4 SYNCS.ARRIVE.TRANS64 RZ, [UR6], R2 ;  /* 0x00000002ffff49a7 */ /* 0x0005e20008000006 */
[----:B------:R-:W-:-:S04]  /*2130*/  ULOP3.LUT UR4, UR38, 0x2, URZ, 0xfc, !UPT ;  /* 0x0000000226047892 */ /* 0x000fc8000f8efcff */
[----:B------:R-:W-:-:S09]  /*2140*/  UISETP.NE.AND UP0, UPT, UR4, 0x2, UPT ;  /* 0x000000020400788c */ /* 0x000fd2000bf05270 */
[----:B------:R-:W-:Y:S05]  /*2150*/  BRA.U UP0, `(.L_x_37) ;  /* 0x0000000100047547 */ /* 0x000fea000b800000 */
[----:B------:R-:W-:Y:S05]  /*2160*/  BPT.TRAP 0x1 ;  /* 0x000000040000795c */ /* 0x000fea0000300000 */
.L_x_37:
[----:B------:R-:W-:Y:S04]  /*2170*/  BSSY.RECONVERGENT B0, `(.L_x_38) ;  /* 0x0000003000007945 */ /* 0x000fe80003800200 */
[----:B------:R-:W-:Y:S05]  /*2180*/  @!P3 BRA `(.L_x_39) ;  /* 0x000000000004b947 */ /* 0x000fea0003800000 */
[----:B------:R-:W-:Y:S05]  /*2190*/  BPT.TRAP 0x1 ;  /* 0x000000040000795c */ /* 0x000fea0000300000 */
.L_x_39:
[----:B------:R-:W-:Y:S05]  /*21a0*/  BSYNC.RECONVERGENT B0 ;  /* 0x0000000000007941 */ /* 0x000fea0003800200 */
.L_x_38:
        /* <DEDUP_REMOVED lines=14> */
[----:B------:R-:W-:Y:S02]  /*2290*/  USHF.L.U32 UR34, UR13, 0x7, URZ ;  /* 0x000000070d227899 */ /* 0x000fe400080006ff */
[----:B------:R-:W-:Y:S02]  /*22a0*/  ULEA UR24, UR24, UR21, 0x1 ;  /* 0x0000001518187291 */ /* 0x000fe4000f8e08ff */
[----:B------:R-:W-:-:S02]  /*22b0*/  UIADD3 UR22, UP0, UPT, UR44, 0x180, URZ ;  /* 0x000001802c167890 */ /* 0x000fc4000ff1e0ff */
[----:B------:R-:W-:Y:S02]  /*22c0*/  UIADD3 UR4, UPT, UPT, UR21, UR4, URZ ;  /* 0x0000000415047290 */ /* 0x000fe4000fffe0ff */
[----:B------:R-:W-:Y:S02]  /*22d0*/  ULOP3.LUT UR33, UR6, 0xfefffff8, URZ, 0xc0, !UPT ;  /* 0xfefffff806217892 */ /* 0x000fe4000f8ec0ff */
[----:B------:R-:W-:Y:S02]  /*22e0*/  UIADD3.X UR15, UPT, UPT, URZ, UR45, URZ, UP1, !UPT ;  /* 0x0000002dff0f7290 */ /* 0x000fe40008ffe4ff */
[----:B------:R-:W-:Y:S02]  /*22f0*/  UIADD3 UR32, UPT, UPT, UR24, 0x3300, URZ ;  /* 0x0000330018207890 */ /* 0x000fe4000fffe0ff */
[----:B------:R-:W-:Y:S02]  /*2300*/  UPRMT UR5, URZ, 0x5410, UR31 ;  /* 0x00005410ff057896 */ /* 0x000fe4000800001f */
[----:B------:R-:W-:-:S02]  /*2310*/  UIADD3 UR26, UPT, UPT, UR34, 0x40, URZ ;  /* 0x00000040221a7890 */ /* 0x000fc4000fffe0ff */
[----:B------:R-:W-:Y:S02]  /*2320*/  UIADD3 UR24, UPT, UPT, UR24, 0x5300, URZ ;  /* 0x0000530018187890 */ /* 0x000fe4000fffe0ff */
        /* <DEDUP_REMOVED lines=20> */
.L_x_41:
[----:B------:R-:W-:Y:S05]  /*2470*/  BSYNC.RECONVERGENT B0 ;  /* 0x0000000000007941 */ /* 0x000fea0003800200 */
.L_x_40:
[----:B------:R-:W-:Y:S01]  /*2480*/  UIADD3 UR13, UPT, UPT, UR13, 0x1, URZ ;  /* 0x000000010d0d7890 */ /* 0x000fe2000fffe0ff */
[----:B------:R-:W-:-:S03]  /*2490*/  UMOV UR7, UR29 ;  /* 0x0000001d00077c82 */ /* 0x000fc60008000000 */
[----:B------:R-:W-:-:S09]  /*24a0*/  UISETP.NE.AND UP0, UPT, UR13, UR30, UPT ;  /* 0x0000001e0d00728c */ /* 0x000fd2000bf05270 */
[----:B------:R-:W-:Y:S05]  /*24b0*/  BRA.U UP0, `(.L_x_42) ;  /* 0xfffffffd00007547 */ /* 0x000fea000b83ffff */
.L_x_34:
[C---:B------:R-:W-:Y:S01]  /*24c0*/  LEA R3, R11.reuse, UR21, 0x3 ;  /* 0x000000150b037c11 */ /* 0x040fe2000f8e18ff */
[----:B------:R-:W-:Y:S01]  /*24d0*/  NOP ;  /* 0x0000000000007918 */ /* 0x000fe20000000000 */
[----:B-1----:R-:W-:Y:S02]  /*24e0*/  SHF.L.U32 R0, R10, 0x1f, RZ ;  /* 0x0000001f0a007819 */ /* 0x002fe400000006ff */
[----:B------:R-:W-:Y:S02]  /*24f0*/  LEA R4, R11, UR21, 0x4 ;  /* 0x000000150b047c11 */ /* 0x000fe4000f8e20ff */
[----:B------:R-:W1:Y:S02]  /*2500*/  SYNCS.PHASECHK.TRANS64.TRYWAIT P0, [R3+URZ+0xc0], R0 ;  /* 0x0000c000030075a7 */ /* 0x000e6400080011ff */
[----:B-1----:R-:W-:Y:S05]  /*2510*/  @!P0 BRA `(.L_x_43) ;  /* 0x0000005c00c08947 */ /* 0x002fea0003800000 */
.L_x_144:
[----:B------:R-:W4:Y:S01]  /*2520*/  LDS.128 R4, [R4+0x150] ;  /* 0x0001500004047984 */ /* 0x000f220000000c00 */
[----:B------:R-:W-:Y:S01]  /*2530*/  UISETP.GE.AND UP0, UPT, UR42, 0x1, UPT ;  /* 0x000000012a00788c */ /* 0x000fe2000bf06270 */
[----:B------:R-:W-:Y:S01]  /*2540*/  @!PT LDS RZ, [RZ] ;  /* 0x00000000fffff984 */ /* 0x000fe20000000800 */
[----:B------:R-:W-:Y:S01]  /*2550*/  @!PT LDS RZ, [RZ] ;  /* 0x00000000fffff984 */ /* 0x000fe20000000800 */
[----:B------:R-:W-:Y:S01]  /*2560*/  @!PT LDS RZ, [RZ] ;  /* 0x00000000fffff984 */ /* 0x000fe20000000800 */
[----:B------:R-:W-:Y:S01]  /*2570*/  @!PT LDS RZ, [RZ] ;  /* 0x00000000fffff984 */ /* 0x000fe20000000800 */
[----:B------:R1:W-:Y:S06]  /*2580*/  MEMBAR.ALL.CTA ;  /* 0x0000000000007992 */ /* 0x0003ec0000008000 */
[----:B-1----:R-:W1:Y:S01]  /*2590*/  FENCE.VIEW.ASYNC.S ;  /* 0x00000000000073c6 */ /* 0x002e620000000000 */
[----:B----4-:R-:W-:-:S13]  /*25a0*/  LOP3.LUT P0, RZ, R6, 0x1, RZ, 0xc0, !PT ;  /* 0x0000000106ff7812 */ /* 0x010fda000780c0ff */
[----:B-1----:R-:W-:Y:S01]  /*25b0*/  VOTEU.ANY UP1, P0 ;  /* 0x0000000000ff7886 */ /* 0x002fe20000020100 */
[----:B------:R-:W-:-:S13]  /*25c0*/  PLOP3.LUT P0, PT, PT, PT, UP1, 0x80, 0x8 ;  /* 0x000000000008781c */ /* 0x000fda0003f0f018 */
[----:B------:R-:W-:Y:S02]  /*25d0*/  @P0 LOP3.LUT R0, R5, 0xffff, RZ, 0xc0, !PT ;  /* 0x0000ffff05000812 */ /* 0x000fe400078ec0ff */
[----:B--2---:R-:W-:Y:S02]  /*25e0*/  @P0 MOV R2, R4 ;  /* 0x0000000400020202 */ /* 0x004fe40000000f00 */
[----:B------:R-:W-:Y:S01]  /*25f0*/  @P0 R2UR UR5, R0 ;  /* 0x00000000000502ca */ /* 0x000fe200000e0000 */
[----:B------:R-:W-:Y:S01]  /*2600*/  VIADD R0, R3, 0xd0 ;  /* 0x000000d003007836 */ /* 0x000fe20000000000 */
[----:B------:R-:W-:Y:S02]  /*2610*/  @P0 SHF.R.U32.HI R4, RZ, 0x10, R5 ;  /* 0x00000010ff040819 */ /* 0x000fe40000011605 */
[----:B------:R-:W-:Y:S02]  /*2620*/  @P0 R2UR UR6, R2 ;  /* 0x00000000020602ca */ /* 0x000fe400000e0000 */
[----:B------:R-:W-:-:S02]  /*2630*/  PRMT R0, RZ, 0x654, R0 ;  /* 0x00000654ff007816 */ /* 0x000fc40000000000 */
[----:B------:R-:W-:Y:S02]  /*2640*/  @P0 R2UR UR4, R4 ;  /* 0x00000000040402ca */ /* 0x000fe400000e0000 */
[----:B------:R1:W-:Y:S03]  /*2650*/  SYNCS.ARRIVE.TRANS64.RED.A1T0 RZ, [R0+URZ], RZ ;  /* 0x000000ff00ff79a7 */ /* 0x0003e600081004ff */
[----:B------:R-:W-:-:S04]  /*2660*/  @UP1 UMOV UR43, UR5 ;  /* 0x00000005002b1c82 */ /* 0x000fc80008000000 */
[----:B------:R-:W-:-:S04]  /*2670*/  @UP1 UMOV UR46, UR6 ;  /* 0x00000006002e1c82 */ /* 0x000fc80008000000 */
[----:B------:R-:W-:Y:S01]  /*2680*/  @UP1 UMOV UR36, UR4 ;  /* 0x0000000400241c82 */ /* 0x000fe20008000000 */
[----:B------:R-:W-:Y:S05]  /*2690*/  BRA.U !UP0, `(.L_x_44) ;  /* 0x0000000108d47547 */ /* 0x000fea000b800000 */
[----:B------:R-:W2:Y:S01]  /*26a0*/  LDCU.128 UR12, c[0x0][0xb10] ;  /* 0x00016200ff0c77ac */ /* 0x000ea20008000c00 */
[----:B------:R-:W4:Y:S01]  /*26b0*/  LDCU UR22, c[0x0][0xb20] ;  /* 0x00016400ff1677ac */ /* 0x000f220008000800 */
[----:B------:R-:W3:Y:S01]  /*26c0*/  LDCU UR20, c[0x0][0xb0c] ;  /* 0x00016180ff1477ac */ /* 0x000ee20008000800 */
[----:B------:R-:W1:Y:S01]  /*26d0*/  LDCU.64 UR8, c[0x0][0xb28] ;  /* 0x00016500ff0877ac */ /* 0x000e620008000a00 */
[----:B------:R-:W-:Y:S02]  /*26e0*/  UISETP.NE.AND UP3, UPT, UR42, 0x1, UPT ;  /* 0x000000012a00788c */ /* 0x000fe4000bf65270 */
[----:B--2---:R-:W-:Y:S02]  /*26f0*/  UIMAD.WIDE.U32 UR6, UR47, UR15, URZ ;  /* 0x0000000f2f0672a5 */ /* 0x004fe4000f8e00ff */
[----:B------:R-:W-:Y:S02]  /*2700*/  UIMAD.WIDE.U32 UR4, UR48, UR12, URZ ;  /* 0x0000000c300472a5 */ /* 0x000fe4000f8e00ff */
[----:B------:R-:W-:-:S02]  /*2710*/  UISETP.NE.AND UP0, UPT, UR14, 0x1, UPT ;  /* 0x000000010e00788c */ /* 0x000fc4000bf05270 */
[----:B------:R-:W-:Y:S01]  /*2720*/  UIMAD.WIDE.U32 UR18, UR43, UR15, URZ ;  /* 0x0000000f2b1272a5 */ /* 0x000fe2000f8e00ff */
[----:B------:R-:W-:Y:S02]  /*2730*/  UMOV UR6, UR7 ;  /* 0x0000000700067c82 */ /* 0x000fe40008000000 */
[----:B------:R-:W-:Y:S01]  /*2740*/  UMOV UR4, UR5 ;  /* 0x0000000500047c82 */ /* 0x000fe20008000000 */
[----:B----4-:R-:W-:Y:S02]  /*2750*/  USHF.R.U32.HI UR6, URZ, UR22, UR6 ;  /* 0x00000016ff067299 */ /* 0x010fe40008011606 */
[----:B---3--:R-:W-:Y:S02]  /*2760*/  UISETP.NE.AND UP2, UPT, UR20, 0x1, UPT ;  /* 0x000000011400788c */ /* 0x008fe4000bf45270 */
[----:B------:R-:W-:Y:S02]  /*2770*/  USHF.R.U32.HI UR4, URZ, UR13, UR4 ;  /* 0x0000000dff047299 */ /* 0x000fe40008011604 */
[----:B------:R-:W-:-:S02]  /*2780*/  USEL UR5, UR47, UR6, !UP0 ;  /* 0x000000062f057287 */ /* 0x000fc4000c000000 */
[----:B------:R-:W-:Y:S02]  /*2790*/  USEL UR6, UR48, UR4, !UP2 ;  /* 0x0000000430067287 */ /* 0x000fe4000d000000 */
[----:B-1----:R-:W-:Y:S01]  /*27a0*/  UIMAD.WIDE.U32 UR10, UR5, UR8, URZ ;  /* 0x00000008050a72a5 */ /* 0x002fe2000f8e00ff */
[----:B------:R-:W-:Y:S01]  /*27b0*/  UMOV UR4, UR19 ;  /* 0x0000001300047c82 */ /* 0x000fe20008000000 */
[----:B------:R-:W-:Y:S02]  /*27c0*/  UIMAD.WIDE.U32 UR16, UR46, UR12, URZ ;  /* 0x0000000c2e1072a5 */ /* 0x000fe4000f8e00ff */
[----:B------:R-:W-:-:S03]  /*27d0*/  UIMAD.WIDE.U32 UR18, UR6, UR8, URZ ;  /* 0x00000008061272a5 */ /* 0x000fc6000f8e00ff */
[----:B------:R-:W-:Y:S01]  /*27e0*/  UMOV UR10, UR11 ;  /* 0x0000000b000a7c82 */ /* 0x000fe20008000000 */
[----:B------:R-:W-:Y:S02]  /*27f0*/  USHF.R.U32.HI UR4, URZ, UR22, UR4 ;  /* 0x00000016ff047299 */ /* 0x000fe40008011604 */
[----:B------:R-:W-:Y:S01]  /*2800*/  @UP3 USHF.R.U32.HI UR5, URZ, UR9, UR10 ;  /* 0x00000009ff053299 */ /* 0x000fe2000801160a */
[----:B------:R-:W-:Y:S01]  /*2810*/  UMOV UR16, UR17 ;  /* 0x0000001100107c82 */ /* 0x000fe20008000000 */
[----:B------:R-:W-:Y:S01]  /*2820*/  UMOV UR18, UR19 ;  /* 0x0000001300127c82 */ /* 0x000fe20008000000 */
[----:B------:R-:W-:Y:S02]  /*2830*/  USHF.R.U32.HI UR13, URZ, UR13, UR16 ;  /* 0x0000000dff0d7299 */ /* 0x000fe40008011610 */
[----:B------:R-:W-:Y:S02]  /*2840*/  USEL UR4, UR43, UR4, !UP0 ;  /* 0x000000042b047287 */ /* 0x000fe4000c000000 */
[----:B------:R-:W-:-:S02]  /*2850*/  @UP3 USHF.R.U32.HI UR6, URZ, UR9, UR18 ;  /* 0x00000009ff063299 */ /* 0x000fc40008011612 */
[----:B------:R-:W-:Y:S02]  /*2860*/  UIMAD UR7, UR42, UR5, URZ ;  /* 0x000000052a0772a4 */ /* 0x000fe4000f8e02ff */
[----:B------:R-:W-:Y:S02]  /*2870*/  USEL UR5, UR46, UR13, !UP2 ;  /* 0x0000000d2e057287 */ /* 0x000fe4000d000000 */
[----:B------:R-:W-:Y:S02]  /*2880*/  UIMAD UR10, UR42, UR6, URZ ;  /* 0x000000062a0a72a4 */ /* 0x000fe4000f8e02ff */
[----:B------:R-:W-:Y:S02]  /*2890*/  UISETP.GE.AND UP0, UPT, UR4, UR7, UPT ;  /* 0x000000070400728c */ /* 0x000fe4000bf06270 */
[----:B------:R-:W-:Y:S02]  /*28a0*/  UIMAD.WIDE.U32 UR12, UR4, UR8, URZ ;  /* 0x00000008040c72a5 */ /* 0x000fe4000f8e00ff */
[----:B------:R-:W-:-:S02]  /*28b0*/  UISETP.GE.OR UP0, UPT, UR5, UR10, UP0 ;  /* 0x0000000a0500728c */ /* 0x000fc40008706670 */
        /* <DEDUP_REMOVED lines=19> */
.L_x_44:
[----:B------:R-:W2:Y:S02]  /*29f0*/  LDCU UR4, c[0x0][0xb30] ;  /* 0x00016600ff0477ac */ /* 0x000ea40008000800 */
[----:B--2---:R-:W-:-:S09]  /*2a00*/  UISETP.NE.AND UP0, UPT, UR4, 0x1, UPT ;  /* 0x000000010400788c */ /* 0x004fd2000bf05270 */
[----:B------:R-:W-:Y:S05]  /*2a10*/  BRA.U UP0, `(.L_x_45) ;  /* 0x0000000100447547 */ /* 0x000fea000b800000 */
[----:B------:R-:W2:Y:S01]  /*2a20*/  LDCU.128 UR8, c[0x0][0xb10] ;  /* 0x00016200ff0877ac */ /* 0x000ea20008000c00 */
[----:B------:R-:W4:Y:S01]  /*2a30*/  LDCU UR12, c[0x0][0xb0c] ;  /* 0x00016180ff0c77ac */ /* 0x000f220008000800 */
[----:B------:R-:W1:Y:S01]  /*2a40*/  LDCU UR13, c[0x0][0xb20] ;  /* 0x00016400ff0d77ac */ /* 0x000e620008000800 */
[----:B--2---:R-:W-:Y:S02]  /*2a50*/  UIMAD.WIDE.U32 UR6, UR46, UR8, URZ ;  /* 0x000000082e0672a5 */ /* 0x004fe4000f8e00ff */
[----:B------:R-:W-:Y:S02]  /*2a60*/  UIMAD.WIDE.U32 UR4, UR43, UR11, URZ ;  /* 0x0000000b2b0472a5 */ /* 0x000fe4000f8e00ff */
[----:B----4-:R-:W-:Y:S02]  /*2a70*/  UISETP.NE.AND UP2, UPT, UR12, 0x1, UPT ;  /* 0x000000010c00788c */ /* 0x010fe4000bf45270 */
[----:B------:R-:W-:Y:S01]  /*2a80*/  UISETP.NE.AND UP0, UPT, UR10, 0x1, UPT ;  /* 0x000000010a00788c */ /* 0x000fe2000bf05270 */
[----:B------:R-:W-:-:S02]  /*2a90*/  UMOV UR6, UR7 ;  /* 0x0000000700067c82 */ /* 0x000fc40008000000 */
[----:B------:R-:W-:Y:S01]  /*2aa0*/  UMOV UR4, UR5 ;  /* 0x0000000500047c82 */ /* 0x000fe20008000000 */
[----:B------:R-:W-:Y:S02]  /*2ab0*/  USHF.R.U32.HI UR9, URZ, UR9, UR6 ;  /* 0x00000009ff097299 */ /* 0x000fe40008011606 */
[----:B-1----:R-:W-:Y:S02]  /*2ac0*/  USHF.R.U32.HI UR4, URZ, UR13, UR4 ;  /* 0x0000000dff047299 */ /* 0x002fe40008011604 */
[----:B------:R-:W-:Y:S02]  /*2ad0*/  USEL UR5, UR46, UR9, !UP2 ;  /* 0x000000092e057287 */ /* 0x000fe4000d000000 */
[----:B------:R-:W-:-:S04]  /*2ae0*/  USEL UR4, UR43, UR4, !UP0 ;  /* 0x000000042b047287 */ /* 0x000fc8000c000000 */
[----:B------:R-:W-:Y:S02]  /*2af0*/  UIADD3 UR6, UPT, UPT, UR5, -UR4, URZ ;  /* 0x8000000405067290 */ /* 0x000fe4000fffe0ff */
[----:B------:R-:W-:Y:S02]  /*2b00*/  UIADD3 UR4, UPT, UPT, -UR5, UR4, URZ ;  /* 0x0000000405047290 */ /* 0x000fe4000fffe1ff */
[----:B------:R-:W-:Y:S02]  /*2b10*/  UIMAD UR43, UR6, UR10, UR43 ;  /* 0x0000000a062b72a4 */ /* 0x000fe4000f8e022b */
[----:B------:R-:W-:-:S12]  /*2b20*/  UIMAD UR46, UR4, UR12, UR46 ;  /* 0x0000000c042e72a4 */ /* 0x000fd8000f8e022e */
.L_x_45:
[----:B------:R-:W-:Y:S01]  /*2b30*/  VIADD R11, R11, 0x1 ;  /* 0x000000010b0b7836 */ /* 0x000fe20000000000 */
[----:B------:R-:W-:Y:S02]  /*2b40*/  R2UR UR5, R51 ;  /* 0x00000000330572ca */ /* 0x000fe400000e0000 */
[----:B------:R-:W-:Y:S02]  /*2b50*/  R2UR UR4, R50 ;  /* 0x00000000320472ca */ /* 0x000fe400000e0000 */
[C---:B------:R-:W-:Y:S02]  /*2b60*/  ISETP.NE.AND P0, PT, R11.reuse, 0x2, PT ;  /* 0x000000020b00780c */ /* 0x040fe40003f05270 */
[----:B------:R-:W-:Y:S02]  /*2b70*/  PLOP3.LUT P2, PT, PT, PT, PT, 0x80, 0x8 ;  /* 0x000000000008781c */ /* 0x000fe40003f4f070 */
[----:B-1----:R-:W-:Y:S02]  /*2b80*/  SEL R0, RZ, 0x1, P0 ;  /* 0x00000001ff007807 */ /* 0x002fe40000000000 */
[----:B------:R-:W-:-:S02]  /*2b90*/  SEL R11, R11, RZ, P0 ;  /* 0x000000ff0b0b7207 */ /* 0x000fc40000000000 */
[----:B------:R-:W-:Y:S01]  /*2ba0*/  LOP3.LUT R10, R10, R0, RZ, 0x3c, !PT ;  /* 0x000000000a0a7212 */ /* 0x000fe200078e3cff */
[----:B------:R-:W-:Y:S02]  /*2bb0*/  UIADD3 UR20, UPT, UPT, UR46, UR5, URZ ;  /* 0x000000052e147290 */ /* 0x000fe4000fffe0ff */
[----:B------:R-:W-:Y:S01]  /*2bc0*/  UIADD3 UR26, UPT, UPT, UR43, UR4, URZ ;  /* 0x000000042b1a7290 */ /* 0x000fe2000fffe0ff */
[----:B------:R-:W-:Y:S11]  /*2bd0*/  BRA.U UP1, `(.L_x_46) ;  /* 0xffffffed01947547 */ /* 0x000ff6000b83ffff */
[----:B------:R-:W-:Y:S01]  /*2be0*/  UIADD3 UR21, UPT, UPT, UR21, 0x40, URZ ;  /* 0x0000004015157890 */ /* 0x000fe2000fffe0ff */
[----:B------:R-:W-:-:S03]  /*2bf0*/  SHF.L.U32 R2, R12, 0x1f, RZ ;  /* 0x0000001f0c027819 */ /* 0x000fc600000006ff */
[----:B------:R-:W-:-:S09]  /*2c00*/  ULEA UR4, UR29, UR21, 0x3 ;  /* 0x000000151d047291 */ /* 0x000fd2000f8e18ff */
[----:B------:R-:W1:Y:S02]  /*2c10*/  SYNCS.PHASECHK.TRANS64.TRYWAIT P0, [UR4], R2 ;  /* 0x00000002ff0075a7 */ /* 0x000e640008001104 */
[----:B-1----:R-:W-:Y:S05]  /*2c20*/  @!P0 BRA `(.L_x_47) ;  /* 0x0000005800108947 */ /* 0x002fea0003800000 */
.L_x_146:
[----:B------:R-:W-:-:S04]  /*2c30*/  UIADD3 UR4, UPT, UPT, UR29, 0x1, URZ ;  /* 0x000000011d047890 */ /* 0x000fc8000fffe0ff */
[----:B------:R-:W-:-:S04]  /*2c40*/  UISETP.NE.AND UP0, UPT, UR4, 0x8, UPT ;  /* 0x000000080400788c */ /* 0x000fc8000bf05270 */
[----:B------:R-:W-:Y:S02]  /*2c50*/  USEL UR6, URZ, 0x1, UP0 ;  /* 0x00000001ff067887 */ /* 0x000fe40008000000 */
[----:B------:R-:W-:-:S04]  /*2c60*/  USEL UR4, UR4, URZ, UP0 ;  /* 0x000000ff04047287 */ /* 0x000fc80008000000 */
[----:B------:R-:W-:Y:S01]  /*2c70*/  ULEA UR5, UR4, UR21, 0x3 ;  /* 0x0000001504057291 */ /* 0x000fe2000f8e18ff */
[----:B-1----:R-:W-:-:S04]  /*2c80*/  LOP3.LUT R2, R12, UR6, RZ, 0x3c, !PT ;  /* 0x000000060c027c12 */ /* 0x002fc8000f8e3cff */
[----:B------:R-:W-:-:S04]  /*2c90*/  SHF.L.U32 R3, R2, 0x1f, RZ ;  /* 0x0000001f02037819 */ /* 0x000fc800000006ff */
[----:B------:R-:W1:Y:S02]  /*2ca0*/  SYNCS.PHASECHK.TRANS64.TRYWAIT P0, [UR5], R3 ;  /* 0x00000003ff0075a7 */ /* 0x000e640008001105 */
[----:B-1----:R-:W-:Y:S05]  /*2cb0*/  @!P0 BRA `(.L_x_48) ;  /* 0x0000005800048947 */ /* 0x002fea0003800000 */
.L_x_148:
[----:B------:R-:W-:-:S04]  /*2cc0*/  UIADD3 UR4, UPT, UPT, UR4, 0x1, URZ ;  /* 0x0000000104047890 */ /* 0x000fc8000fffe0ff */
[----:B------:R-:W-:-:S04]  /*2cd0*/  UISETP.NE.AND UP0, UPT, UR4, 0x8, UPT ;  /* 0x000000080400788c */ /* 0x000fc8000bf05270 */
[----:B------:R-:W-:Y:S02]  /*2ce0*/  USEL UR6, URZ, 0x1, UP0 ;  /* 0x00000001ff067887 */ /* 0x000fe40008000000 */
[----:B------:R-:W-:-:S04]  /*2cf0*/  USEL UR4, UR4, URZ, UP0 ;  /* 0x000000ff04047287 */ /* 0x000fc80008000000 */
[----:B------:R-:W-:Y:S01]  /*2d00*/  ULEA UR5, UR4, UR21, 0x3 ;  /* 0x0000001504057291 */ /* 0x000fe2000f8e18ff */
[----:B------:R-:W-:-:S04]  /*2d10*/  LOP3.LUT R2, R2, UR6, RZ, 0x3c, !PT ;  /* 0x0000000602027c12 */ /* 0x000fc8000f8e3cff */
[----:B-1----:R-:W-:-:S04]  /*2d20*/  SHF.L.U32 R3, R2, 0x1f, RZ ;  /* 0x0000001f02037819 */ /* 0x002fc800000006ff */
[----:B------:R-:W1:Y:S02]  /*2d30*/  SYNCS.PHASECHK.TRANS64.TRYWAIT P0, [UR5], R3 ;  /* 0x00000003ff0075a7 */ /* 0x000e640008001105 */
[----:B-1----:R-:W-:Y:S05]  /*2d40*/  @!P0 BRA `(.L_x_49) ;  /* 0x0000005400f88947 */ /* 0x002fea0003800000 */
.L_x_150:
        /* <DEDUP_REMOVED lines=9> */
.L_x_152:
        /* <DEDUP_REMOVED lines=9> */
.L_x_154:
        /* <DEDUP_REMOVED lines=9> */
.L_x_156:
        /* <DEDUP_REMOVED lines=9> */
.L_x_158:
[----:B------:R-:W-:-:S04]  /*2f90*/  UIADD3 UR4, UPT, UPT, UR4, 0x1, URZ ;  /* 0x0000000104047890 */ /* 0x000fc8000fffe0ff */
[----:B------:R-:W-:-:S04]  /*2fa0*/  UISETP.NE.AND UP0, UPT, UR4, 0x8, UPT ;  /* 0x000000080400788c */ /* 0x000fc8000bf05270 */
[----:B------:R-:W-:Y:S02]  /*2fb0*/  USEL UR5, URZ, 0x1, UP0 ;  /* 0x00000001ff057887 */ /* 0x000fe40008000000 */
[----:B------:R-:W-:-:S04]  /*2fc0*/  USEL UR4, UR4, URZ, UP0 ;  /* 0x000000ff04047287 */ /* 0x000fc80008000000 */
[----:B------:R-:W-:Y:S01]  /*2fd0*/  ULEA UR4, UR4, UR21, 0x3 ;  /* 0x0000001504047291 */ /* 0x000fe2000f8e18ff */
[----:B------:R-:W-:-:S04]  /*2fe0*/  LOP3.LUT R2, R2, UR5, RZ, 0x3c, !PT ;  /* 0x0000000502027c12 */ /* 0x000fc8000f8e3cff */
[----:B------:R-:W-:Y:S01]  /*2ff0*/  SHF.L.U32 R2, R2, 0x1f, RZ ;  /* 0x0000001f02027819 */ /* 0x000fe200000006ff */
[----:B-1----:R-:W-:-:S07]  /*3000*/  IMAD.U32 R0, RZ, RZ, UR4 ;  /* 0x00000004ff007e24 */ /* 0x002fce000f8e00ff */
.L_x_54:
[----:B-1----:R1:W2:Y:S02]  /*3010*/  SYNCS.PHASECHK.TRANS64.TRYWAIT P0, [R0+URZ], R2 ;  /* 0x00000002000075a7 */ /* 0x0022a400080011ff */
[----:B--2---:R-:W-:Y:S05]  /*3020*/  @!P0 NANOSLEEP.SYNCS 0x989680 ;  /* 0x009896800000895d */ /* 0x004fea0003900000 */
[----:B------:R-:W2:Y:S02]  /*3030*/  @!P0 SYNCS.PHASECHK.TRANS64 P0, [R0+URZ], R2 ;  /* 0x00000002000085a7 */ /* 0x000ea400080010ff */
[----:B--2---:R-:W-:Y:S05]  /*3040*/  @P0 EXIT ;  /* 0x000000000000094d */ /* 0x004fea0003800000 */
[----:B------:R-:W-:Y:S05]  /*3050*/  BRA `(.L_x_54) ;  /* 0xfffffffc00ec7947 */ /* 0x000fea000383ffff */
.L_x_22:
[----:B------:R-:W-:-:S04]  /*3060*/  UISETP.NE.AND UP0, UPT, UR55, URZ, UPT ;  /* 0x000000ff3700728c */ /* 0x000fc8000bf05270 */
[----:B------:R-:W-:-:S09]  /*3070*/  UISETP.NE.OR UP0, UPT, UR18, 0x1, UP0 ;  /* 0x000000011200788c */ /* 0x000fd20008705670 */
[----:B------:R-:W-:Y:S05]  /*3080*/  BRA.U UP0, `(.L_x_55) ;  /* 0x0000000500487547 */ /* 0x000fea000b800000 */
[----:B------:R-:W-:Y:S01]  /*3090*/  ISETP.GE.U32.AND P2, PT, R3, 0x4, PT ;  /* 0x000000040300780c */ /* 0x000fe20003f46070 */
[----:B------:R-:W-:Y:S01]  /*30a0*/  IMAD.MOV.U32 R12, RZ, RZ, 0x1 ;  /* 0x00000001ff0c7424 */ /* 0x000fe200078e00ff */
[----:B------:R-:W-:Y:S02]  /*30b0*/  CS2R R10, SRZ ;  /* 0x00000000000a7805 */ /* 0x000fe4000001ff00 */
[----:B------:R-:W-:Y:S01]  /*30c0*/  CS2R R8, SRZ ;  /* 0x0000000000087805 */ /* 0x000fe2000001ff00 */
[----:B------:R-:W-:Y:S01]  /*30d0*/  UMOV UR6, 0x400 ;  /* 0x0000040000067882 */ /* 0x000fe20000000000 */
[----:B------:R-:W-:Y:S01]  /*30e0*/  UMOV UR5, URZ ;  /* 0x000000ff00057c82 */ /* 0x000fe20008000000 */
[----:B------:R-:W-:-:S12]  /*30f0*/  ULEA UR6, UR55, UR6, 0x18 ;  /* 0x0000000637067291 */ /* 0x000fd8000f8ec0ff */
.L_x_59:
[----:B------:R-:W-:Y:S02]  /*3100*/  LEA R0, R8, UR6, 0x3 ;  /* 0x0000000608007c11 */ /* 0x000fe4000f8e18ff */
[----:B------:R-:W-:-:S03]  /*3110*/  SHF.L.U32 R4, R9, 0x1f, RZ ;  /* 0x0000001f09047819 */ /* 0x000fc600000006ff */
[----:B------:R-:W-:Y:S01]  /*3120*/  VIADD R5, R0, 0x130 ;  /* 0x0000013000057836 */ /* 0x000fe20000000000 */
[----:B------:R-:W1:Y:S02]  /*3130*/  SYNCS.PHASECHK.TRANS64.TRYWAIT P0, [R0+URZ+0x120], R4 ;  /* 0x00012004000075a7 */ /* 0x000e6400080011ff */
[----:B-1----:R-:W-:Y:S05]  /*3140*/  @!P0 BRA `(.L_x_56) ;  /* 0x0000005400708947 */ /* 0x002fea0003800000 */
.L_x_159:
[----:B------:R-:W-:Y:S01]  /*3150*/  ULEA UR4, UR5, UR6, 0x3 ;  /* 0x0000000605047291 */ /* 0x000fe2000f8e18ff */
[----:B-1----:R-:W-:Y:S01]  /*3160*/  PRMT R0, RZ, 0x654, R5 ;  /* 0x00000654ff007816 */ /* 0x002fe20000000005 */
[----:B------:R-:W-:Y:S01]  /*3170*/  @!P2 IMAD.MOV.U32 R4, RZ, RZ, 0x10 ;  /* 0x00000010ff04a424 */ /* 0x000fe200078e00ff */
[----:B------:R-:W-:Y:S01]  /*3180*/  SHF.L.U32 R5, R12, 0x1f, RZ ;  /* 0x0000001f0c057819 */ /* 0x000fe200000006ff */
[----:B------:R-:W-:Y:S01]  /*3190*/  UIADD3 UR7, UPT, UPT, UR4, 0xc0, URZ ;  /* 0x000000c004077890 */ /* 0x000fe2000fffe0ff */
[----:B------:R1:W-:Y:S05]  /*31a0*/  SYNCS.ARRIVE.TRANS64.RED.A1T0 RZ, [R0+URZ], RZ ;  /* 0x000000ff00ff79a7 */ /* 0x0003ea00081004ff */
[----:B------:R-:W-:Y:S01]  /*31b0*/  IMAD.U32 R6, RZ, RZ, UR7 ;  /* 0x00000007ff067e24 */ /* 0x000fe2000f8e00ff */
[----:B------:R-:W2:Y:S04]  /*31c0*/  SYNCS.PHASECHK.TRANS64.TRYWAIT P0, [UR4+0xd0], R5 ;  /* 0x0000d005ff0075a7 */ /* 0x000ea80008001104 */
[----:B------:R-:W-:Y:S01]  /*31d0*/  PRMT R6, R3, 0x654, R6 ;  /* 0x0000065403067816 */ /* 0x000fe20000000006 */
[----:B-12---:R-:W-:Y:S06]  /*31e0*/  @!P0 BRA `(.L_x_57) ;  /* 0x00000054005c8947 */ /* 0x006fec0003800000 */
.L_x_161:
[----:B------:R-:W-:Y:S01]  /*31f0*/  ULEA UR8, UR5, UR6, 0x4 ;  /* 0x0000000605087291 */ /* 0x000fe2000f8e20ff */
[----:B------:R-:W-:Y:S01]  /*3200*/  SEL R2, R6, R2, !P2 ;  /* 0x0000000206027207 */ /* 0x000fe20005000000 */
[----:B------:R-:W-:Y:S01]  /*3210*/  UIADD3 UR9, UPT, UPT, UR4, 0xc0, URZ ;  /* 0x000000c004097890 */ /* 0x000fe2000fffe0ff */
[----:B-1----:R-:W-:Y:S01]  /*3220*/  LEA R0, R11, UR6, 0x3 ;  /* 0x000000060b007c11 */ /* 0x002fe2000f8e18ff */
[----:B------:R-:W-:Y:S01]  /*3230*/  UIADD3 UR8, UPT, UPT, UR8, 0x150, URZ ;  /* 0x0000015008087890 */ /* 0x000fe2000fffe0ff */
[----:B------:R1:W-:Y:S01]  /*3240*/  @!P2 SYNCS.ARRIVE.TRANS64.RED RZ, [R2+URZ], R4 ;  /* 0x0000000402ffa9a7 */ /* 0x0003e200080004ff */
[----:B------:R-:W-:Y:S01]  /*3250*/  UIADD3 UR4, UPT, UPT, UR5, 0x1, URZ ;  /* 0x0000000105047890 */ /* 0x000fe2000fffe0ff */
[----:B------:R-:W-:-:S03]  /*3260*/  VIADD R8, R8, 0x1 ;  /* 0x0000000108087836 */ /* 0x000fc60000000000 */
[----:B------:R-:W-:Y:S02]  /*3270*/  UISETP.NE.AND UP0, UPT, UR4, 0x2, UPT ;  /* 0x000000020400788c */ /* 0x000fe4000bf05270 */
[----:B------:R-:W-:Y:S01]  /*3280*/  ISETP.NE.AND P0, PT, R8, 0x2, PT ;  /* 0x000000020800780c */ /* 0x000fe20003f05270 */
[----:B------:R-:W-:Y:S06]  /*3290*/  UGETNEXTWORKID.BROADCAST [UR8], [UR9] ;  /* 0x00000000080073ca */ /* 0x000fec0008000100 */
[----:B------:R-:W-:Y:S02]  /*32a0*/  USEL UR7, URZ, 0x1, UP0 ;  /* 0x00000001ff077887 */ /* 0x000fe40008000000 */
[----:B------:R-:W-:-:S04]  /*32b0*/  USEL UR5, UR4, URZ, UP0 ;  /* 0x000000ff04057287 */ /* 0x000fc80008000000 */
[----:B------:R-:W-:Y:S02]  /*32c0*/  LOP3.LUT R12, R12, UR7, RZ, 0x3c, !PT ;  /* 0x000000070c0c7c12 */ /* 0x000fe4000f8e3cff */
[----:B-1----:R-:W-:-:S04]  /*32d0*/  SHF.L.U32 R4, R10, 0x1f, RZ ;  /* 0x0000001f0a047819 */ /* 0x002fc800000006ff */
[----:B------:R-:W1:Y:S02]  /*32e0*/  SYNCS.PHASECHK.TRANS64.TRYWAIT P1, [R0+URZ+0xc0], R4 ;  /* 0x0000c004000075a7 */ /* 0x000e6400080211ff */
[----:B-1----:R-:W-:Y:S05]  /*32f0*/  @!P1 BRA `(.L_x_58) ;  /* 0x0000005400309947 */ /* 0x002fea0003800000 */
.L_x_162:
[C---:B-1----:R-:W-:Y:S01]  /*3300*/  LEA R4, R11.reuse, UR6, 0x4 ;  /* 0x000000060b047c11 */ /* 0x042fe2000f8e20ff */
[----:B------:R-:W-:Y:S01]  /*3310*/  VIADD R0, R0, 0xd0 ;  /* 0x000000d000007836 */ /* 0x000fe20000000000 */
[----:B------:R-:W-:Y:S01]  /*3320*/  SEL R8, R8, RZ, P0 ;  /* 0x000000ff08087207 */ /* 0x000fe20000000000 */
[----:B------:R-:W-:-:S03]  /*3330*/  VIADD R11, R11, 0x1 ;  /* 0x000000010b0b7836 */ /* 0x000fc60000000000 */
[----:B------:R-:W1:Y:S01]  /*3340*/  LDS.128 R4, [R4+0x150] ;  /* 0x0001500004047984 */ /* 0x000e620000000c00 */
[----:B------:R-:W-:Y:S02]  /*3350*/  PRMT R0, RZ, 0x654, R0 ;  /* 0x00000654ff007816 */ /* 0x000fe40000000000 */
[C---:B------:R-:W-:Y:S01]  /*3360*/  ISETP.NE.AND P1, PT, R11.reuse, 0x2, PT ;  /* 0x000000020b00780c */ /* 0x040fe20003f25270 */
[----:B------:R-:W-:Y:S01]  /*3370*/  @!PT LDS RZ, [RZ] ;  /* 0x00000000fffff984 */ /* 0x000fe20000000800 */
[----:B------:R-:W-:Y:S01]  /*3380*/  @!PT LDS RZ, [RZ] ;  /* 0x00000000fffff984 */ /* 0x000fe20000000800 */
[----:B------:R-:W-:Y:S01]  /*3390*/  @!PT LDS RZ, [RZ] ;  /* 0x00000000fffff984 */ /* 0x000fe20000000800 */
[----:B------:R-:W-:Y:S01]  /*33a0*/  @!PT LDS RZ, [RZ] ;  /* 0x00000000fffff984 */ /* 0x000fe20000000800 */
[----:B------:R2:W-:Y:S06]  /*33b0*/  MEMBAR.ALL.CTA ;  /* 0x0000000000007992 */ /* 0x0005ec0000008000 */
[----:B--2---:R-:W2:Y:S01]  /*33c0*/  FENCE.VIEW.ASYNC.S ;  /* 0x00000000000073c6 */ /* 0x004ea20000000000 */
[----:B------:R-:W-:Y:S01]  /*33d0*/  SEL R11, R11, RZ, P1 ;  /* 0x000000ff0b0b7207 */ /* 0x000fe20000800000 */
[----:B--2---:R2:W-:Y:S01]  /*33e0*/  SYNCS.ARRIVE.TRANS64.RED.A1T0 RZ, [R0+URZ], RZ ;  /* 0x000000ff00ff79a7 */ /* 0x0045e200081004ff */
[----:B-1----:R-:W-:-:S02]  /*33f0*/  LOP3.LUT P3, RZ, R6, 0x1, RZ, 0xc0, !PT ;  /* 0x0000000106ff7812 */ /* 0x002fc4000786c0ff */
[----:B------:R-:W-:-:S04]  /*3400*/  SEL R4, RZ, 0x1, P1 ;  /* 0x00000001ff047807 */ /* 0x000fc80000800000 */
[----:B------:R-:W-:Y:S02]  /*3410*/  LOP3.LUT R10, R10, R4, RZ, 0x3c, !PT ;  /* 0x000000040a0a7212 */ /* 0x000fe400078e3cff */
[----:B--2---:R-:W-:-:S04]  /*3420*/  SEL R0, RZ, 0x1, P0 ;  /* 0x00000001ff007807 */ /* 0x004fc80000000000 */
[----:B------:R-:W-:Y:S01]  /*3430*/  LOP3.LUT R9, R9, R0, RZ, 0x3c, !PT ;  /* 0x0000000009097212 */ /* 0x000fe200078e3cff */
[----:B------:R-:W-:Y:S06]  /*3440*/  @P3 BRA `(.L_x_59) ;  /* 0xfffffffc002c3947 */ /* 0x000fec000383ffff */
[----:B------:R-:W-:Y:S01]  /*3450*/  ULEA UR4, UR5, UR6, 0x3 ;  /* 0x0000000605047291 */ /* 0x000fe2000f8e18ff */
[----:B------:R-:W-:-:S08]  /*3460*/  SHF.L.U32 R2, R12, 0x1f, RZ ;  /* 0x0000001f0c027819 */ /* 0x000fd000000006ff */
[----:B------:R-:W1:Y:S02]  /*3470*/  SYNCS.PHASECHK.TRANS64 P0, [UR4+0xd0], R2 ;  /* 0x0000d002ff0075a7 */ /* 0x000e640008001004 */
[----:B-1----:R-:W-:Y:S05]  /*3480*/  @P0 BRA `(.L_x_60) ;  /* 0x0000000000080947 */ /* 0x002fea0003800000 */
[----:B------:R-:W1:Y:S02]  /*3490*/  SYNCS.PHASECHK.TRANS64.TRYWAIT P0, [UR4+0xd0], R2 ;  /* 0x0000d002ff0075a7 */ /* 0x000e640008001104 */
[----:B-1----:R-:W-:Y:S05]  /*34a0*/  @!P0 BRA `(.L_x_61) ;  /* 0x0000005000d88947 */ /* 0x002fea0003800000 */
.L_x_60:
[----:B------:R-:W-:-:S04]  /*34b0*/  UIADD3 UR7, UPT, UPT, UR5, 0x1, URZ ;  /* 0x0000000105077890 */ /* 0x000fc8000fffe0ff */
[----:B------:R-:W-:-:S04]  /*34c0*/  UISETP.NE.AND UP0, UPT, UR7, 0x2, UPT ;  /* 0x000000020700788c */ /* 0x000fc8000bf05270 */
[----:B------:R-:W-:Y:S02]  /*34d0*/  USEL UR8, URZ, 0x1, UP0 ;  /* 0x00000001ff087887 */ /* 0x000fe40008000000 */
[----:B------:R-:W-:-:S04]  /*34e0*/  USEL UR7, UR7, URZ, UP0 ;  /* 0x000000ff07077287 */ /* 0x000fc80008000000 */
[----:B------:R-:W-:Y:S01]  /*34f0*/  ULEA UR7, UR7, UR6, 0x3 ;  /* 0x0000000607077291 */ /* 0x000fe2000f8e18ff */
[----:B-1----:R-:W-:-:S04]  /*3500*/  LOP3.LUT R2, R12, UR8, RZ, 0x3c, !PT ;  /* 0x000000080c027c12 */ /* 0x002fc8000f8e3cff */
[----:B------:R-:W-:-:S04]  /*3510*/  SHF.L.U32 R0, R2, 0x1f, RZ ;  /* 0x0000001f02007819 */ /* 0x000fc800000006ff */
[----:B------:R-:W1:Y:S02]  /*3520*/  SYNCS.PHASECHK.TRANS64 P0, [UR7+0xd0], R0 ;  /* 0x0000d000ff0075a7 */ /* 0x000e640008001007 */
[----:B-1----:R-:W-:Y:S05]  /*3530*/  @P0 EXIT ;  /* 0x000000000000094d */ /* 0x002fea0003800000 */
[----:B------:R-:W-:Y:S02]  /*3540*/  SHF.L.U32 R2, R2, 0x1f, RZ ;  /* 0x0000001f02027819 */ /* 0x000fe400000006ff */
[----:B------:R-:W-:-:S07]  /*3550*/  MOV R0, UR7 ;  /* 0x0000000700007c02 */ /* 0x000fce0008000f00 */
.L_x_62:
[----:B-1----:R1:W2:Y:S02]  /*3560*/  SYNCS.PHASECHK.TRANS64.TRYWAIT P0, [R0+URZ+0xd0], R2 ;  /* 0x0000d002000075a7 */ /* 0x0022a400080011ff */
[----:B--2---:R-:W-:Y:S05]  /*3570*/  @!P0 NANOSLEEP.SYNCS 0x989680 ;  /* 0x009896800000895d */ /* 0x004fea0003900000 */
[----:B------:R-:W2:Y:S02]  /*3580*/  @!P0 SYNCS.PHASECHK.TRANS64 P0, [R0+URZ+0xd0], R2 ;  /* 0x0000d002000085a7 */ /* 0x000ea400080010ff */
[----:B--2---:R-:W-:Y:S05]  /*3590*/  @P0 EXIT ;  /* 0x000000000000094d */ /* 0x004fea0003800000 */
[----:B------:R-:W-:Y:S05]  /*35a0*/  BRA `(.L_x_62) ;  /* 0xfffffffc00ec7947 */ /* 0x000fea000383ffff */
.L_x_55:
[----:B------:R-:W-:Y:S05]  /*35b0*/  BRA.U UP4, `(.L_x_63) ;  /* 0x0000001504487547 */ /* 0x000fea000b800000 */
[----:B------:R-:W-:Y:S01]  /*35c0*/  UMOV UR4, 0x40 ;  /* 0x0000004000047882 */ /* 0x000fe20000000000 */
[----:B------:R-:W-:Y:S01]  /*35d0*/  NOP ;  /* 0x0000000000007918 */ /* 0x000fe20000000000 */
[----:B------:R-:W-:Y:S01]  /*35e0*/  ULEA UR5, UR55, UR4, 0x18 ;  /* 0x0000000437057291 */ /* 0x000fe2000f8ec0ff */
[----:B------:R-:W-:Y:S02]  /*35f0*/  UMOV UR6, 0x400 ;  /* 0x0000040000067882 */ /* 0x000fe40000000000 */
[----:B------:R-:W-:-:S06]  /*3600*/  ULEA UR6, UR55, UR6, 0x18 ;  /* 0x0000000637067291 */ /* 0x000fcc000f8ec0ff */
[----:B------:R-:W1:Y:S02]  /*3610*/  LDS.U8 R3, [UR5+0x1c] ;  /* 0x00001c05ff037984 */ /* 0x000e640008000000 */
[----:B-1----:R-:W-:-:S13]  /*3620*/  ISETP.NE.AND P0, PT, R3, RZ, PT ;  /* 0x000000ff0300720c */ /* 0x002fda0003f05270 */
[----:B------:R-:W-:Y:S05]  /*3630*/  @P0 BRA `(.L_x_64) ;  /* 0x0000000400080947 */ /* 0x000fea0003800000 */
[----:B------:R-:W-:Y:S02]  /*3640*/  UISETP.NE.U32.AND UP1, UPT, UR68, 0x1, UPT ;  /* 0x000000014400788c */ /* 0x000fe4000bf25070 */
[----:B------:R-:W-:-:S07]  /*3650*/  UIADD3 UR7, UPT, UPT, UR5, 0x8, URZ ;  /* 0x0000000805077890 */ /* 0x000fce000fffe0ff */
[----:B------:R-:W-:Y:S05]  /*3660*/  BRA.U !UP1, `(.L_x_65) ;  /* 0x00000001099c7547 */ /* 0x000fea000b800000 */
[----:B------:R-:W-:Y:S01]  /*3670*/  ELECT P0, URZ, PT ;  /* 0x0000000000ff782f */ /* 0x000fe20003800000 */
[----:B------:R-:W-:-:S12]  /*3680*/  BSSY B0, `(.L_x_65) ;  /* 0x0000025000007945 */ /* 0x000fd80003800000 */
[----:B------:R-:W-:Y:S05]  /*3690*/  @!P0 BRA `(.L_x_66) ;  /* 0x00000000008c8947 */ /* 0x000fea0003800000 */
[----:B------:R-:W-:-:S05]  /*36a0*/  UMOV UR4, 0x10 ;  /* 0x0000001000047882 */ /* 0x000fca0000000000 */
[----:B------:R-:W-:Y:S04]  /*36b0*/  DEPBAR.LE SB1, 0x36 ;  /* 0x00009d800000791a */ /* 0x000fe80000000000 */
[----:B------:R-:W1:Y:S02]  /*36c0*/  UTCATOMSWS.2CTA.FIND_AND_SET.ALIGN UP0, UR4, UR4 ;  /* 0x00000004000475e3 */ /* 0x000e640008200800 */
[----:B-1----:R-:W-:Y:S01]  /*36d0*/  MOV R10, UR4 ;  /* 0x00000004000a7c02 */ /* 0x002fe20008000f00 */
[----:B------:R-:W-:Y:S06]  /*36e0*/  BRA.U UP0, `(.L_x_67) ;  /* 0x0000000100187547 */ /* 0x000fec000b800000 */
.L_x_68:
[----:B------:R-:W-:Y:S05]  /*36f0*/  NANOSLEEP 0x64 ;  /* 0x000000640000795d */ /* 0x000fea0003800000 */
[----:B------:R-:W-:-:S05]  /*3700*/  UMOV UR4, 0x10 ;  /* 0x0000001000047882 */ /* 0x000fca0000000000 */
[----:B------:R-:W-:Y:S04]  /*3710*/  DEPBAR.LE SB1, 0x36 ;  /* 0x00009d800000791a */ /* 0x000fe80000000000 */
[----:B------:R-:W1:Y:S02]  /*3720*/  UTCATOMSWS.2CTA.FIND_AND_SET.ALIGN UP0, UR4, UR4 ;  /* 0x00000004000475e3 */ /* 0x000e640008200800 */
[----:B-1----:R-:W-:Y:S01]  /*3730*/  MOV R10, UR4 ;  /* 0x00000004000a7c02 */ /* 0x002fe20008000f00 */
[----:B------:R-:W-:Y:S05]  /*3740*/  BRA.U !UP0, `(.L_x_68) ;  /* 0xfffffffd08e87547 */ /* 0x000fea000b83ffff */
.L_x_67:
[----:B------:R-:W1:Y:S01]  /*3750*/  LDS R6, [UR5+0x10] ;  /* 0x00001005ff067984 */ /* 0x000e620008000800 */
[----:B------:R-:W-:Y:S01]  /*3760*/  IMAD.U32 R3, RZ, RZ, UR6 ;  /* 0x00000006ff037e24 */ /* 0x000fe2000f8e00ff */
[----:B------:R-:W-:-:S03]  /*3770*/  MOV R4, UR69 ;  /* 0x0000004500047c02 */ /* 0x000fc60008000f00 */
[----:B------:R-:W-:Y:S01]  /*3780*/  VIADD R3, R3, 0x170 ;  /* 0x0000017003037836 */ /* 0x000fe20000000000 */
[----:B-1----:R-:W-:-:S04]  /*3790*/  SHF.L.U32 R6, R6, 0x1f, RZ ;  /* 0x0000001f06067819 */ /* 0x002fc800000006ff */
[----:B------:R-:W1:Y:S02]  /*37a0*/  SYNCS.PHASECHK.TRANS64.TRYWAIT P0, [UR5+0x8], R6 ;  /* 0x00000806ff0075a7 */ /* 0x000e640008001105 */
[----:B-1----:R-:W-:Y:S05]  /*37b0*/  @P0 BRA `(.L_x_69) ;  /* 0x0000000000080947 */ /* 0x002fea0003800000 */
[----:B------:R-:W1:Y:S02]  /*37c0*/  SYNCS.PHASECHK.TRANS64.TRYWAIT P0, [UR5+0x8], R6 ;  /* 0x00000806ff0075a7 */ /* 0x000e640008001105 */
[----:B-1----:R-:W-:Y:S05]  /*37d0*/  @!P0 BRA `(.L_x_70) ;  /* 0x0000005000248947 */ /* 0x002fea0003800000 */
.L_x_69:
[----:B------:R-:W-:Y:S01]  /*37e0*/  PRMT R4, R4, 0x654, R3 ;  /* 0x0000065404047816 */ /* 0x000fe20000000003 */
[----:B------:R-:W-:Y:S01]  /*37f0*/  HFMA2 R3, -RZ, RZ, 0, 5.9604644775390625e-08 ;  /* 0x00000001ff037431 */ /* 0x000fe200000001ff */
[----:B------:R-:W-:Y:S01]  /*3800*/  UPRMT UR4, UR69, 0x654, UR7 ;  /* 0x0000065445047896 */ /* 0x000fe20008000007 */
[----:B------:R-:W-:Y:S02]  /*3810*/  IMAD.MOV.U32 R8, RZ, RZ, 0xffff ;  /* 0x0000ffffff087424 */ /* 0x000fe400078e00ff */
[----:B-1----:R-:W-:Y:S02]  /*3820*/  IMAD.MOV.U32 R6, RZ, RZ, 0x4 ;  /* 0x00000004ff067424 */ /* 0x002fe400078e00ff */
[----:B------:R-:W-:Y:S01]  /*3830*/  IMAD.SHL.U32 R9, R10, 0x20, RZ ;  /* 0x000000200a097824 */ /* 0x000fe200078e00ff */
[----:B------:R-:W-:Y:S02]  /*3840*/  MOV R5, UR4 ;  /* 0x0000000400057c02 */ /* 0x000fe40008000f00 */
[-C--:B------:R-:W-:Y:S01]  /*3850*/  SHF.L.U32 R8, R8, R10.reuse, RZ ;  /* 0x0000000a08087219 */ /* 0x080fe200000006ff */
[----:B------:R1:W-:Y:S01]  /*3860*/  SYNCS.ARRIVE.TRANS64.RED RZ, [UR4], R6 ;  /* 0x00000006ffff79a7 */ /* 0x0003e20008000404 */
[----:B------:R-:W-:Y:S01]  /*3870*/  SHF.L.U32 R7, R3, R10, RZ ;  /* 0x0000000a03077219 */ /* 0x000fe200000006ff */
[----:B------:R1:W-:Y:S04]  /*3880*/  STS [UR6+0x170], R9 ;  /* 0x00017009ff007988 */ /* 0x0003e80008000806 */
[----:B------:R1:W-:Y:S04]  /*3890*/  STAS [R4.64], R10 ;  /* 0x0000000a04007dbd */ /* 0x0003e8000c0008ff */
[----:B------:R1:W-:Y:S04]  /*38a0*/  ATOMS.OR RZ, [UR5+0x14], R8 ;  /* 0x00001408ffff798c */ /* 0x0003e8000b000005 */
[----:B------:R1:W-:Y:S04]  /*38b0*/  ATOMS.OR RZ, [UR5+0x18], R7 ;  /* 0x00001807ffff798c */ /* 0x0003e8000b000005 */
[----:B------:R1:W-:Y:S02]  /*38c0*/  ATOMS.XOR RZ, [UR5+0x10], R3 ;  /* 0x00001003ffff798c */ /* 0x0003e4000b800005 */
.L_x_66:
[----:B------:R-:W-:Y:S05]  /*38d0*/  BSYNC B0 ;  /* 0x0000000000007941 */ /* 0x000fea0003800000 */
.L_x_65:
[----:B------:R-:W-:Y:S05]  /*38e0*/  BRA.U UP1, `(.L_x_71) ;  /* 0x00000001016c7547 */ /* 0x000fea000b800000 */
[----:B------:R-:W-:-:S03]  /*38f0*/  UMOV UR4, 0xffffffff ;  /* 0xffffffff00047882 */ /* 0x000fc60000000000 */
[----:B------:R-:W-:Y:S05]  /*3900*/  BRA.DIV UR4, `(.L_x_72) ;  /* 0x0000004e04f07947 */ /* 0x000fea000b800000 */
[----:B------:R-:W-:-:S13]  /*3910*/  ELECT P6, URZ, PT ;  /* 0x0000000000ff782f */ /* 0x000fda00038c0000 */
.L_x_166:
[----:B------:R-:W-:Y:S05]  /*3920*/  @!P6 BRA `(.L_x_71) ;  /* 0x00000000005ce947 */ /* 0x000fea0003800000 */
[----:B-1----:R-:W1:Y:S02]  /*3930*/  LDS R4, [UR5+0x10] ;  /* 0x00001005ff047984 */ /* 0x002e640008000800 */
[----:B-1----:R-:W-:-:S04]  /*3940*/  SHF.L.U32 R4, R4, 0x1f, RZ ;  /* 0x0000001f04047819 */ /* 0x002fc800000006ff */
[----:B------:R-:W1:Y:S02]  /*3950*/  SYNCS.PHASECHK.TRANS64.TRYWAIT P0, [UR5+0x8], R4 ;  /* 0x00000804ff0075a7 */ /* 0x000e640008001105 */
[----:B-1----:R-:W-:Y:S05]  /*3960*/  @P0 BRA `(.L_x_73) ;  /* 0x0000000000080947 */ /* 0x002fea0003800000 */
[----:B------:R-:W1:Y:S02]  /*3970*/  SYNCS.PHASECHK.TRANS64.TRYWAIT P0, [UR5+0x8], R4 ;  /* 0x00000804ff0075a7 */ /* 0x000e640008001105 */
[----:B-1----:R-:W-:Y:S05]  /*3980*/  @!P0 BRA `(.L_x_74) ;  /* 0x0000004c00f08947 */ /* 0x002fea0003800000 */
.L_x_73:
[----:B------:R-:W2:Y:S01]  /*3990*/  LDS R6, [UR6+0x170] ;  /* 0x00017006ff067984 */ /* 0x000ea20008000800 */
[----:B-1----:R-:W-:Y:S02]  /*39a0*/  HFMA2 R3, -RZ, RZ, 0, 5.9604644775390625e-08 ;  /* 0x00000001ff037431 */ /* 0x002fe400000001ff */
[----:B------:R-:W-:Y:S01]  /*39b0*/  IMAD.MOV.U32 R4, RZ, RZ, 0xffff ;  /* 0x0000ffffff047424 */ /* 0x000fe200078e00ff */
[----:B------:R-:W-:Y:S01]  /*39c0*/  UPRMT UR4, UR69, 0x654, UR7 ;  /* 0x0000065445047896 */ /* 0x000fe20008000007 */
[----:B--2---:R-:W-:-:S03]  /*39d0*/  IMAD.SHL.U32 R5, R6, 0x20, RZ ;  /* 0x0000002006057824 */ /* 0x004fc600078e00ff */
[-C--:B------:R-:W-:Y:S02]  /*39e0*/  SHF.L.U32 R4, R4, R6.reuse, RZ ;  /* 0x0000000604047219 */ /* 0x080fe400000006ff */
[----:B------:R-:W-:Y:S01]  /*39f0*/  SHF.L.U32 R6, R3, R6, RZ ;  /* 0x0000000603067219 */ /* 0x000fe200000006ff */
[----:B------:R2:W-:Y:S04]  /*3a00*/  STS [UR6+0x170], R5 ;  /* 0x00017005ff007988 */ /* 0x0005e80008000806 */
[----:B------:R2:W-:Y:S04]  /*3a10*/  ATOMS.OR RZ, [UR5+0x14], R4 ;  /* 0x00001404ffff798c */ /* 0x0005e8000b000005 */
[----:B------:R2:W-:Y:S01]  /*3a20*/  ATOMS.OR RZ, [UR5+0x18], R6 ;  /* 0x00001806ffff798c */ /* 0x0005e2000b000005 */
[----:B------:R-:W-:Y:S03]  /*3a30*/  SYNCS.ARRIVE.TRANS64.RED.A1T0 RZ, [UR4], RZ ;  /* 0x000000ffffff79a7 */ /* 0x000fe60008100404 */
[----:B------:R2:W-:Y:S01]  /*3a40*/  ATOMS.XOR RZ, [UR5+0x10], R3 ;  /* 0x00001003ffff798c */ /* 0x0005e2000b800005 */
[----:B------:R-:W-:Y:S05]  /*3a50*/  BRA `(.L_x_71) ;  /* 0x0000000000107947 */ /* 0x000fea0003800000 */
.L_x_64:
[----:B------:R-:W-:Y:S02]  /*3a60*/  MOV R3, 0xffffffff ;  /* 0xffffffff00037802 */ /* 0x000fe40000000f00 */
[----:B------:R-:W-:-:S03]  /*3a70*/  MOV R4, 0x3aa0 ;  /* 0x00003aa000047802 */ /* 0x000fc60000000f00 */
[----:B------:R1:W-:Y:S04]  /*3a80*/  STS [UR6+0x170], R3 ;  /* 0x00017003ff007988 */ /* 0x0003e80008000806 */
[----:B-1---5:R-:W-:Y:S05]  /*3a90*/  CALL.REL.NOINC `($__internal_1_$__cuda_sm10x_tcgen05_guardrail_trap_phase_invalid_during_alloc) ;  /* 0x0000005400507944 */ /* 0x022fea0003c00000 */
.L_x_71:
[----:B------:R-:W-:Y:S05]  /*3aa0*/  WARPSYNC.ALL ;  /* 0x0000000000007948 */ /* 0x000fea0003800000 */
[----:B------:R-:W3:Y:S01]  /*3ab0*/  S2UR UR4, SR_CgaCtaId ;  /* 0x00000000000479c3 */ /* 0x000ee20000008800 */
[----:B------:R-:W-:Y:S01]  /*3ac0*/  UMOV UR41, 0x400 ;  /* 0x0000040000297882 */ /* 0x000fe20000000000 */
[----:B------:R-:W-:-:S06]  /*3ad0*/  NOP ;  /* 0x0000000000007918 */ /* 0x000fcc0000000000 */
[----:B------:R-:W-:Y:S06]  /*3ae0*/  BAR.ARV 0x6, 0xa0 ;  /* 0x0182800000007b1d */ /* 0x000fec0000002000 */
[----:B------:R-:W4:Y:S01]  /*3af0*/  LDCU UR6, c[0x0][0x38c] ;  /* 0x00007180ff0677ac */ /* 0x000f220008000800 */
[----:B------:R-:W-:Y:S01]  /*3b00*/  LOP3.LUT R0, R0, 0xffff, RZ, 0xc0, !PT ;  /* 0x0000ffff00007812 */ /* 0x000fe200078ec0ff */
[----:B-1----:R-:W-:Y:S01]  /*3b10*/  IMAD.MOV.U32 R9, RZ, RZ, 0x1 ;  /* 0x00000001ff097424 */ /* 0x002fe200078e00ff */
[----:B------:R-:W-:Y:S01]  /*3b20*/  LOP3.LUT R2, R2, 0xffff, RZ, 0xc0, !PT ;  /* 0x0000ffff02027812 */ /* 0x000fe200078ec0ff */
[----:B------:R-:W-:Y:S01]  /*3b30*/  IMAD.MOV.U32 R8, RZ, RZ, RZ ;  /* 0x000000ffff087224 */ /* 0x000fe200078e00ff */
[----:B------:R-:W-:Y:S01]  /*3b40*/  R2UR UR65, R0 ;  /* 0x00000000004172ca */ /* 0x000fe200000e0000 */
[----:B------:R-:W-:Y:S01]  /*3b50*/  UMOV UR47, URZ ;  /* 0x000000ff002f7c82 */ /* 0x000fe20008000000 */
[----:B------:R-:W-:Y:S01]  /*3b60*/  R2UR UR43, R2 ;  /* 0x00000000022b72ca */ /* 0x000fe200000e0000 */
[----:B------:R-:W-:Y:S01]  /*3b70*/  UMOV UR38, URZ ;  /* 0x000000ff00267c82 */ /* 0x000fe20008000000 */
[----:B------:R-:W-:Y:S01]  /*3b80*/  UMOV UR37, URZ ;  /* 0x000000ff00257c82 */ /* 0x000fe20008000000 */
[----:B---3--:R-:W-:-:S02]  /*3b90*/  ULEA UR41, UR4, UR41, 0x18 ;  /* 0x0000002904297291 */ /* 0x008fc4000f8ec0ff */
[----:B------:R-:W-:Y:S02]  /*3ba0*/  UISETP.NE.AND UP3, UPT, UR68, URZ, UPT ;  /* 0x000000ff4400728c */ /* 0x000fe4000bf65270 */
[----:B------:R-:W-:Y:S02]  /*3bb0*/  UIADD3 UR5, UPT, UPT, UR41, 0x3300, URZ ;  /* 0x0000330029057890 */ /* 0x000fe4000fffe0ff */
[----:B------:R-:W-:Y:S02]  /*3bc0*/  UIADD3 UR4, UPT, UPT, UR41, 0x23300, URZ ;  /* 0x0002330029047890 */ /* 0x000fe4000fffe0ff */
[----:B----4-:R-:W-:Y:S01]  /*3bd0*/  UIADD3 UR6, UPT, UPT, UR6, 0x7f, URZ ;  /* 0x0000007f06067890 */ /* 0x010fe2000fffe0ff */
[----:B--2---:R-:W1:Y:S01]  /*3be0*/  LDS R3, [UR41+0x170] ;  /* 0x00017029ff037984 */ /* 0x004e620008000800 */
[----:B------:R-:W-:Y:S02]  /*3bf0*/  USHF.R.U32.HI UR5, URZ, 0x4, UR5 ;  /* 0x00000004ff057899 */ /* 0x000fe40008011605 */
[----:B------:R-:W-:-:S02]  /*3c00*/  USHF.R.S32.HI UR64, URZ, 0x1f, UR6 ;  /* 0x0000001fff407899 */ /* 0x000fc40008011406 */
[----:B------:R-:W-:Y:S02]  /*3c10*/  USHF.R.U32.HI UR4, URZ, 0x4, UR4 ;  /* 0x00000004ff047899 */ /* 0x000fe40008011604 */
[----:B------:R-:W-:Y:S02]  /*3c20*/  ULEA.HI UR64, UR64, UR6, URZ, 0x7 ;  /* 0x0000000640407291 */ /* 0x000fe4000f8f38ff */
[----:B------:R-:W-:Y:S02]  /*3c30*/  ULOP3.LUT UR5, UR5, 0x3fff, URZ, 0xc0, !UPT ;  /* 0x00003fff05057892 */ /* 0x000fe4000f8ec0ff */
[----:B------:R-:W-:Y:S02]  /*3c40*/  USHF.R.S32.HI UR64, URZ, 0x7, UR64 ;  /* 0x00000007ff407899 */ /* 0x000fe40008011440 */
[----:B------:R-:W-:Y:S02]  /*3c50*/  ULOP3.LUT UR45, UR4, 0x3fff, URZ, 0xc0, !UPT ;  /* 0x00003fff042d7892 */ /* 0x000fe4000f8ec0ff */
[----:B------:R-:W-:Y:S01]  /*3c60*/  UISETP.LT.AND UP0, UPT, UR64, 0x1, UPT ;  /* 0x000000014000788c */ /* 0x000fe2000bf01270 */
[----:B------:R-:W-:Y:S01]  /*3c70*/  UMOV UR62, 0x0 ;  /* 0x00000000003e7882 */ /* 0x000fe20000000000 */
        /* <DEDUP_REMOVED lines=9> */
[----:B------:R-:W-:-:S02]  /*3d10*/  ULOP3.LUT UR44, UR5, 0x10000, URZ, 0xfc, !UPT ;  /* 0x00010000052c7892 */ /* 0x000fc4000f8efcff */
[----:B------:R-:W-:Y:S02]  /*3d20*/  ULOP3.LUT UR45, UR45, 0x10000, URZ, 0xfc, !UPT ;  /* 0x000100002d2d7892 */ /* 0x000fe4000f8efcff */
[----:B------:R-:W-:Y:S01]  /*3d30*/  USEL UR66, UR64, 0x1, !UP0 ;  /* 0x0000000140427887 */ /* 0x000fe2000c000000 */
[----:B------:R-:W-:Y:S01]  /*3d40*/  UMOV UR52, 0x0 ;  /* 0x0000000000347882 */ /* 0x000fe20000000000 */
[----:B------:R-:W-:Y:S01]  /*3d50*/  UMOV UR53, 0x8100010 ;  /* 0x0810001000357882 */ /* 0x000fe20000000000 */
[----:B------:R-:W-:Y:S01]  /*3d60*/  UMOV UR50, 0x0 ;  /* 0x0000000000327882 */ /* 0x000fe20000000000 */
[----:B------:R-:W-:Y:S01]  /*3d70*/  UMOV UR51, 0x8100010 ;  /* 0x0810001000337882 */ /* 0x000fe20000000000 */
[----:B------:R-:W-:Y:S01]  /*3d80*/  UMOV UR48, 0x0 ;  /* 0x0000000000307882 */ /* 0x000fe20000000000 */
[----:B------:R-:W-:Y:S01]  /*3d90*/  UMOV UR49, 0x8100010 ;  /* 0x0810001000317882 */ /* 0x000fe20000000000 */
[----:B-1----:R-:W-:Y:S02]  /*3da0*/  R2UR UR67, R3 ;  /* 0x00000000034372ca */ /* 0x002fe400000e0000 */
[----:B------:R-:W-:-:S13]  /*3db0*/  CS2R R2, SRZ ;  /* 0x0000000000027805 */ /* 0x000fda000001ff00 */
.L_x_82:
[C---:B------:R-:W-:Y:S02]  /*3dc0*/  LEA R0, R8.reuse, UR41, 0x3 ;  /* 0x0000002908007c11 */ /* 0x040fe4000f8e18ff */
[----:B------:R-:W-:Y:S02]  /*3dd0*/  SHF.L.U32 R4, R3, 0x1f, RZ ;  /* 0x0000001f03047819 */ /* 0x000fe400000006ff */
[----:B------:R-:W-:Y:S02]  /*3de0*/  LEA R5, R8, UR41, 0x4 ;  /* 0x0000002908057c11 */ /* 0x000fe4000f8e20ff */
[----:B------:R-:W1:Y:S02]  /*3df0*/  SYNCS.PHASECHK.TRANS64.TRYWAIT P0, [R0+URZ+0xc0], R4 ;  /* 0x0000c004000075a7 */ /* 0x000e6400080011ff */
[----:B-1-3--:R-:W-:Y:S05]  /*3e00*/  @!P0 BRA `(.L_x_75) ;  /* 0x0000004800e88947 */ /* 0x00afea0003800000 */
.L_x_167:
[----:B-1----:R-:W1:Y:S01]  /*3e10*/  LDS.128 R4, [R5+0x150] ;  /* 0x0001500005047984 */ /* 0x002e620000000c00 */
[----:B------:R-:W-:Y:S02]  /*3e20*/  VIADD R0, R0, 0xd0 ;  /* 0x000000d000007836 */ /* 0x000fe40000000000 */
[----:B------:R-:W-:Y:S01]  /*3e30*/  VIADD R8, R8, 0x1 ;  /* 0x0000000108087836 */ /* 0x000fe20000000000 */
[----:B------:R-:W-:Y:S01]  /*3e40*/  @!PT LDS RZ, [RZ] ;  /* 0x00000000fffff984 */ /* 0x000fe20000000800 */
[----:B------:R-:W-:Y:S01]  /*3e50*/  @!PT LDS RZ, [RZ] ;  /* 0x00000000fffff984 */ /* 0x000fe20000000800 */
[----:B------:R-:W-:Y:S01]  /*3e60*/  @!PT LDS RZ, [RZ] ;  /* 0x00000000fffff984 */ /* 0x000fe20000000800 */
[----:B------:R-:W-:Y:S01]  /*3e70*/  @!PT LDS RZ, [RZ] ;  /* 0x00000000fffff984 */ /* 0x000fe20000000800 */
[----:B------:R2:W-:Y:S06]  /*3e80*/  MEMBAR.ALL.CTA ;  /* 0x0000000000007992 */ /* 0x0005ec0000008000 */
[----:B--2---:R-:W2:Y:S01]  /*3e90*/  FENCE.VIEW.ASYNC.S ;  /* 0x00000000000073c6 */ /* 0x004ea20000000000 */
[----:B------:R-:W-:-:S04]  /*3ea0*/  PRMT R0, RZ, 0x654, R0 ;  /* 0x00000654ff007816 */ /* 0x000fc80000000000 */
[----:B--2---:R2:W-:Y:S01]  /*3eb0*/  SYNCS.ARRIVE.TRANS64.RED.A1T0 RZ, [R0+URZ], RZ ;  /* 0x000000ff00ff79a7 */ /* 0x0045e200081004ff */
[----:B-1----:R-:W-:Y:S01]  /*3ec0*/  LOP3.LUT P1, RZ, R6, 0x1, RZ, 0xc0, !PT ;  /* 0x0000000106ff7812 */ /* 0x002fe2000782c0ff */
[----:B--2---:R-:W-:-:S12]  /*3ed0*/  BRA.U UP3, `(.L_x_76) ;  /* 0x0000000503587547 */ /* 0x004fd8000b800000 */
[----:B------:R-:W1:Y:S01]  /*3ee0*/  LDCU UR4, c[0x0][0x38c] ;  /* 0x00007180ff0477ac */ /* 0x000e620008000800 */
[----:B------:R-:W-:Y:S02]  /*3ef0*/  PLOP3.LUT P2, PT, PT, PT, PT, 0x80, 0x8 ;  /* 0x000000000008781c */ /* 0x000fe40003f4f070 */
[----:B------:R-:W-:Y:S01]  /*3f00*/  SHF.L.U32 R4, R9, 0x1f, RZ ;  /* 0x0000001f09047819 */ /* 0x000fe200000006ff */
[----:B------:R-:W-:Y:S02]  /*3f10*/  ULEA UR46, UR47, UR41, 0x3 ;  /* 0x000000292f2e7291 */ /* 0x000fe4000f8e18ff */
[----:B------:R-:W-:Y:S02]  /*3f20*/  ULEA UR36, UR47, UR67, 0x5 ;  /* 0x000000432f247291 */ /* 0x000fe4000f8e28ff */
[----:B-1----:R-:W-:-:S06]  /*3f30*/  UISETP.GE.AND UP0, UPT, UR4, 0x1, UPT ;  /* 0x000000010400788c */ /* 0x002fcc000bf06270 */
[----:B------:R-:W-:-:S05]  /*3f40*/  PLOP3.LUT P0, PT, PT, PT, UP0, 0x80, 0x8 ;  /* 0x000000000008781c */ /* 0x000fca0003f0f008 */
[----:B------:R-:W-:-:S08]  /*3f50*/  @UP0 ULEA UR4, UR38, UR41, 0x3 ;  /* 0x0000002926040291 */ /* 0x000fd0000f8e18ff */
[----:B------:R-:W-:-:S04]  /*3f60*/  @P0 SHF.L.U32 R0, R2, 0x1f, RZ ;  /* 0x0000001f02000819 */ /* 0x000fc800000006ff */
[----:B------:R1:W2:Y:S01]  /*3f70*/  @P0 SYNCS.PHASECHK.TRANS64.TRYWAIT P2, [UR4], R0 ;  /* 0x00000000ff0005a7 */ /* 0x0002a20008041104 */
[----:B------:R-:W3:Y:S02]  /*3f80*/  SYNCS.PHASECHK.TRANS64.TRYWAIT P0, [UR46+0x100], R4 ;  /* 0x00010004ff0075a7 */ /* 0x000ee4000800112e */
[----:B-123--:R-:W-:Y:S05]  /*3f90*/  @!P0 BRA `(.L_x_77) ;  /* 0x0000004800988947 */ /* 0x00efea0003800000 */
.L_x_169:
[----:B------:R-:W-:Y:S01]  /*3fa0*/  UMOV UR42, UR37 ;  /* 0x00000025002a7c82 */ /* 0x000fe20008000000 */
[----:B------:R-:W-:Y:S05]  /*3fb0*/  BRA.U !UP0, `(.L_x_78) ;  /* 0x0000000508107547 */ /* 0x000fea000b800000 */
[----:B------:R-:W-:Y:S02]  /*3fc0*/  UIADD3 UR42, UPT, UPT, UR66, UR37, URZ ;  /* 0x00000025422a7290 */ /* 0x000fe4000fffe0ff */
[----:B------:R-:W-:Y:S01]  /*3fd0*/  UPLOP3.LUT UP2, UPT, UPT, UPT, UPT, 0x40, 0x4 ;  /* 0x000000000004789c */ /* 0x000fe20003f4e870 */
[----:B------:R-:W-:Y:S01]  /*3fe0*/  UMOV UR39, UR64 ;  /* 0x0000004000277c82 */ /* 0x000fe20008000000 */
[----:B------:R-:W-:-:S09]  /*3ff0*/  UMOV UR5, UR38 ;  /* 0x0000002600057c82 */ /* 0x000fd20008000000 */
.L_x_81:
[----:B------:R-:W-:Y:S01]  /*4000*/  ULEA UR7, UR5, UR41, 0x3 ;  /* 0x0000002905077291 */ /* 0x000fe2000f8e18ff */
[----:B--23--:R-:W-:Y:S11]  /*4010*/  @P2 BRA `(.L_x_79) ;  /* 0x00000000000c2947 */ /* 0x00cff60003800000 */
[----:B-1----:R-:W-:Y:S04]  /*4020*/  SHF.L.U32 R4, R2, 0x1f, RZ ;  /* 0x0000001f02047819 */ /* 0x002fe800000006ff */
[----:B------:R-:W1:Y:S02]  /*4030*/  SYNCS.PHASECHK.TRANS64.TRYWAIT P0, [UR7], R4 ;  /* 0x00000004ff0075a7 */ /* 0x000e640008001107 */
[----:B-1----:R-:W-:Y:S05]  /*4040*/  @!P0 BRA `(.L_x_80) ;  /* 0x0000004800848947 */ /* 0x002fea0003800000 */
.L_x_79:
[----:B------:R-:W-:Y:S01]  /*4050*/  UISETP.NE.AND UP0, UPT, UR39, 0x1, UPT ;  /* 0x000000012700788c */ /* 0x000fe2000bf05270 */
[----:B------:R-:W-:Y:S01]  /*4060*/  PLOP3.LUT P2, PT, PT, PT, PT, 0x80, 0x8 ;  /* 0x000000000008781c */ /* 0x000fe20003f4f070 */
[----:B------:R-:W-:Y:S02]  /*4070*/  UIADD3 UR4, UPT, UPT, UR5, 0x1, URZ ;  /* 0x0000000105047890 */ /* 0x000fe4000fffe0ff */
[----:B------:R-:W-:Y:S02]  /*4080*/  UIADD3 UR40, UPT, UPT, UR7, 0x40, URZ ;  /* 0x0000004007287890 */ /* 0x000fe4000fffe0ff */
[----:B------:R-:W-:Y:S01]  /*4090*/  UISETP.NE.AND UP1, UPT, UR4, 0x8, UPT ;  /* 0x000000080400788c */ /* 0x000fe2000bf25270 */
[----:B------:R-:W-:Y:S01]  /*40a0*/  PLOP3.LUT P0, PT, PT, PT, UP0, 0x80, 0x8 ;  /* 0x000000000008781c */ /* 0x000fe20003f0f008 */
[----:B------:R-:W-:Y:S02]  /*40b0*/  UIADD3 UR37, UPT, UPT, UR37, 0x1, URZ ;  /* 0x0000000125257890 */ /* 0x000fe4000fffe0ff */
[----:B------:R-:W-:Y:S02]  /*40c0*/  USEL UR6, URZ, 0x1, UP1 ;  /* 0x00000001ff067887 */ /* 0x000fe40008800000 */
[----:B------:R-:W-:Y:S02]  /*40d0*/  USEL UR38, UR4, URZ, UP1 ;  /* 0x000000ff04267287 */ /* 0x000fe40008800000 */
[----:B------:R-:W-:Y:S02]  /*40e0*/  UIADD3 UR39, UPT, UPT, UR39, -0x1, URZ ;  /* 0xffffffff27277890 */ /* 0x000fe4000fffe0ff */
[----:B------:R-:W-:Y:S01]  /*40f0*/  @UP0 ULEA UR4, UR38, UR41, 0x3 ;  /* 0x0000002926040291 */ /* 0x000fe2000f8e18ff */
[----:B------:R-:W-:Y:S01]  /*4100*/  LOP3.LUT R2, R2, UR6, RZ, 0x3c, !PT ;  /* 0x0000000602027c12 */ /* 0x000fe2000f8e3cff */
[----:B------:R-:W-:Y:S02]  /*4110*/  ULEA UR6, UR5, UR45, 0x9 ;  /* 0x0000002d05067291 */ /* 0x000fe4000f8e48ff */
[----:B------:R-:W-:Y:S01]  /*4120*/  UISETP.NE.AND UP0, UPT, UR37, UR42, UPT ;  /* 0x0000002a2500728c */ /* 0x000fe2000bf05270 */
[----:B-1----:R-:W-:Y:S01]  /*4130*/  @P0 SHF.L.U32 R0, R2, 0x1f, RZ ;  /* 0x0000001f02000819 */ /* 0x002fe200000006ff */
[----:B------:R-:W-:Y:S02]  /*4140*/  UIADD3 UR34, UPT, UPT, UR6, 0x2, URZ ;  /* 0x0000000206227890 */ /* 0x000fe4000fffe0ff */
[----:B------:R-:W-:Y:S01]  /*4150*/  UIADD3 UR30, UPT, UPT, UR6, 0x4, URZ ;  /* 0x00000004061e7890 */ /* 0x000fe2000fffe0ff */
[----:B------:R2:W3:Y:S01]  /*4160*/  @P0 SYNCS.PHASECHK.TRANS64.TRYWAIT P2, [UR4], R0 ;  /* 0x00000000ff0005a7 */ /* 0x0004e20008041104 */
[----:B------:R-:W-:Y:S02]  /*4170*/  ULEA UR4, UR5, UR44, 0xa ;  /* 0x0000002c05047291 */ /* 0x000fe4000f8e50ff */
[----:B------:R-:W-:Y:S02]  /*4180*/  UIADD3 UR26, UPT, UPT, UR6, 0x6, URZ ;  /* 0x00000006061a7890 */ /* 0x000fe4000fffe0ff */
        /* <DEDUP_REMOVED lines=10> */
[----:B------:R-:W-:Y:S01]  /*4230*/  UIADD3 UR8, UPT, UPT, UR4, 0x206, URZ ;  /* 0x0000020604087890 */ /* 0x000fe2000fffe0ff */
[----:B------:R-:W-:Y:S01]  /*4240*/  UMOV UR7, 0x40004040 ;  /* 0x4000404000077882 */ /* 0x000fe20000000000 */
[----:B------:R-:W-:Y:S01]  /*4250*/  UMOV UR5, 0x40004040 ;  /* 0x4000404000057882 */ /* 0x000fe20000000000 */
[----:B------:R-:W-:Y:S01]  /*4260*/  UMOV UR35, 0x40004040 ;  /* 0x4000404000237882 */ /* 0x000fe20000000000 */
[----:B------:R1:W-:Y:S01]  /*4270*/  UTCHMMA.2CTA gdesc[UR4], gdesc[UR6], tmem[UR36], tmem[UR62], idesc[UR63], UP2 ;  /* 0x00ff3e06040075ea */ /* 0x0003e20009200024 */
[----:B------:R-:W-:Y:S01]  /*4280*/  UPLOP3.LUT UP2, UPT, UPT, UPT, UPT, 0x80, 0x8 ;  /* 0x000000000008789c */ /* 0x000fe20003f4f070 */
[----:B------:R-:W-:Y:S01]  /*4290*/  UMOV UR33, 0x40004040 ;  /* 0x4000404000217882 */ /* 0x000fe20000000000 */
[----:B------:R-:W-:Y:S01]  /*42a0*/  UMOV UR31, 0x40004040 ;  /* 0x40004040001f7882 */ /* 0x000fe20000000000 */
[----:B------:R2:W-:Y:S01]  /*42b0*/  UTCHMMA.2CTA gdesc[UR32], gdesc[UR34], tmem[UR36], tmem[UR60], idesc[UR61], UPT ;  /* 0x00ff3c22200075ea */ /* 0x0005e2000ba00024 */
        /* <DEDUP_REMOVED lines=14> */
[----:B------:R-:W-:Y:S01]  /*43a0*/  UMOV UR9, 0x40004040 ;  /* 0x4000404000097882 */ /* 0x000fe20000000000 */
[----:B------:R2:W-:Y:S01]  /*43b0*/  UTCHMMA.2CTA gdesc[UR12], gdesc[UR14], tmem[UR36], tmem[UR50], idesc[UR51], UPT ;  /* 0x00ff320e0c0075ea */ /* 0x0005e2000ba00024 */
[----:B------:R2:W-:Y:S01]  /*43c0*/  UTCHMMA.2CTA gdesc[UR8], gdesc[UR10], tmem[UR36], tmem[UR48], idesc[UR49], UPT ;  /* 0x00ff300a080075ea */ /* 0x0005e2000ba00024 */
[----:B------:R2:W-:Y:S01]  /*43d0*/  UTCBAR.2CTA.MULTICAST [UR40], URZ, UR43 ;  /* 0x000000ff280073e9 */ /* 0x0005e2000820082b */
[----:B-1----:R-:W-:Y:S01]  /*43e0*/  UMOV UR5, UR38 ;  /* 0x0000002600057c82 */ /* 0x002fe20008000000 */
[----:B------:R-:W-:Y:S05]  /*43f0*/  BRA.U UP0, `(.L_x_81) ;  /* 0xfffffffd00007547 */ /* 0x000fea000b83ffff */
.L_x_78:
[----:B------:R-:W-:Y:S01]  /*4400*/  UIADD3 UR4, UPT, UPT, UR46, 0xe0, URZ ;  /* 0x000000e02e047890 */ /* 0x000fe2000fffe0ff */
[----:B------:R-:W-:-:S08]  /*4410*/  UMOV UR37, UR42 ;  /* 0x0000002a00257c82 */ /* 0x000fd00008000000 */
[----:B------:R4:W-:Y:S01]  /*4420*/  UTCBAR.2CTA.MULTICAST [UR4], URZ, UR65 ;  /* 0x000000ff040073e9 */ /* 0x0009e20008200841 */
[----:B------:R-:W-:Y:S02]  /*4430*/  NOP ;  /* 0x0000000000007918 */ /* 0x000fe40000000000 */
.L_x_76:
[----:B----4-:R-:W-:Y:S01]  /*4440*/  UIADD3 UR4, UPT, UPT, UR47, 0x1, URZ ;  /* 0x000000012f047890 */ /* 0x010fe2000fffe0ff */
[----:B------:R-:W-:-:S03]  /*4450*/  ISETP.NE.AND P0, PT, R8, 0x2, PT ;  /* 0x000000020800780c */ /* 0x000fc60003f05270 */
[----:B------:R-:W-:Y:S01]  /*4460*/  UISETP.NE.AND UP0, UPT, UR4, 0x4, UPT ;  /* 0x000000040400788c */ /* 0x000fe2000bf05270 */
[----:B-12---:R-:W-:Y:S02]  /*4470*/  SEL R0, RZ, 0x1, P0 ;  /* 0x00000001ff007807 */ /* 0x006fe40000000000 */
[----:B------:R-:W-:Y:S01]  /*4480*/  SEL R8, R8, RZ, P0 ;  /* 0x000000ff08087207 */ /* 0x000fe20000000000 */
[----:B------:R-:W-:Y:S01]  /*4490*/  USEL UR5, URZ, 0x1, UP0 ;  /* 0x00000001ff057887 */ /* 0x000fe20008000000 */
[----:B------:R-:W-:Y:S01]  /*44a0*/  LOP3.LUT R3, R3, R0, RZ, 0x3c, !PT ;  /* 0x0000000003037212 */ /* 0x000fe200078e3cff */
[----:B------:R-:W-:-:S04]  /*44b0*/  USEL UR47, UR4, URZ, UP0 ;  /* 0x000000ff042f7287 */ /* 0x000fc80008000000 */
[----:B------:R-:W-:Y:S01]  /*44c0*/  LOP3.LUT R9, R9, UR5, RZ, 0x3c, !PT ;  /* 0x0000000509097c12 */ /* 0x000fe2000f8e3cff */
[----:B------:R-:W-:Y:S07]  /*44d0*/  @P1 BRA `(.L_x_82) ;  /* 0xfffffff800381947 */ /* 0x000fee000383ffff */
[----:B------:R-:W1:Y:S01]  /*44e0*/  S2UR UR8, SR_CgaCtaId ;  /* 0x00000000000879c3 */ /* 0x000e620000008800 */
[----:B------:R-:W-:Y:S01]  /*44f0*/  ELECT P0, URZ, PT ;  /* 0x0000000000ff782f */ /* 0x000fe20003800000 */
[----:B------:R-:W-:Y:S01]  /*4500*/  HFMA2 R0, -RZ, RZ, 0, 5.9604644775390625e-08 ;  /* 0x00000001ff007431 */ /* 0x000fe200000001ff */
[----:B------:R-:W-:-:S05]  /*4510*/  UMOV UR4, 0x40 ;  /* 0x0000004000047882 */ /* 0x000fca0000000000 */
[----:B------:R-:W-:Y:S01]  /*4520*/  UVIRTCOUNT.DEALLOC.SMPOOL 0x80 ;  /* 0x000000800000784c */ /* 0x000fe20000000000 */
[----:B------:R-:W-:Y:S02]  /*4530*/  UISETP.NE.AND UP1, UPT, UR68, URZ, UPT ;  /* 0x000000ff4400728c */ /* 0x000fe4000bf25270 */
[----:B-1----:R-:W-:-:S09]  /*4540*/  ULEA UR8, UR8, UR4, 0x18 ;  /* 0x0000000408087291 */ /* 0x002fd2000f8ec0ff */
[----:B------:R1:W-:Y:S01]  /*4550*/  @P0 STS.U8 [UR8+0x1c], R0 ;  /* 0x00001c00ff000988 */ /* 0x0003e20008000008 */
[----:B------:R-:W-:Y:S05]  /*4560*/  BRA.U UP1, `(.L_x_83) ;  /* 0x0000000101a07547 */ /* 0x000fea000b800000 */
[----:B------:R-:W-:Y:S01]  /*4570*/  UIADD3 UR7, UPT, UPT, UR41, 0x100, URZ ;  /* 0x0000010029077890 */ /* 0x000fe2000fffe0ff */
[----:B------:R-:W-:-:S03]  /*4580*/  SHF.L.U32 R2, R9, 0x1f, RZ ;  /* 0x0000001f09027819 */ /* 0x000fc600000006ff */
[----:B------:R-:W-:-:S09]  /*4590*/  ULEA UR4, UR47, UR7, 0x3 ;  /* 0x000000072f047291 */ /* 0x000fd2000f8e18ff */
[----:B------:R-:W2:Y:S02]  /*45a0*/  SYNCS.PHASECHK.TRANS64.TRYWAIT P0, [UR4], R2 ;  /* 0x00000002ff0075a7 */ /* 0x000ea40008001104 */
[----:B--2---:R-:W-:Y:S05]  /*45b0*/  @!P0 BRA `(.L_x_84) ;  /* 0x0000004400408947 */ /* 0x004fea0003800000 */
.L_x_172:
        /* <DEDUP_REMOVED lines=9> */
.L_x_174:
        /* <DEDUP_REMOVED lines=9> */
.L_x_176:
[----:B------:R-:W-:-:S04]  /*46e0*/  UIADD3 UR4, UPT, UPT, UR4, 0x1, URZ ;  /* 0x0000000104047890 */ /* 0x000fc8000fffe0ff */
[----:B------:R-:W-:-:S04]  /*46f0*/  UISETP.NE.AND UP0, UPT, UR4, 0x4, UPT ;  /* 0x000000040400788c */ /* 0x000fc8000bf05270 */
[----:B------:R-:W-:Y:S02]  /*4700*/  USEL UR5, URZ, 0x1, UP0 ;  /* 0x00000001ff057887 */ /* 0x000fe40008000000 */
[----:B------:R-:W-:-:S04]  /*4710*/  USEL UR4, UR4, URZ, UP0 ;  /* 0x000000ff04047287 */ /* 0x000fc80008000000 */
[----:B------:R-:W-:Y:S01]  /*4720*/  ULEA UR4, UR4, UR7, 0x3 ;  /* 0x0000000704047291 */ /* 0x000fe2000f8e18ff */
[----:B------:R-:W-:-:S04]  /*4730*/  LOP3.LUT R2, R2, UR5, RZ, 0x3c, !PT ;  /* 0x0000000502027c12 */ /* 0x000fc8000f8e3cff */
[----:B------:R-:W-:Y:S01]  /*4740*/  SHF.L.U32 R2, R2, 0x1f, RZ ;  /* 0x0000001f02027819 */ /* 0x000fe200000006ff */
[----:B-1----:R-:W-:-:S04]  /*4750*/  IMAD.U32 R0, RZ, RZ, UR4 ;  /* 0x00000004ff007e24 */ /* 0x002fc8000f8e00ff */
[----:B------:R1:W2:Y:S03]  /*4760*/  SYNCS.PHASECHK.TRANS64.TRYWAIT P0, [R0+URZ], R2 ;  /* 0x00000002000075a7 */ /* 0x0002a600080011ff */
[----:B--2---:R-:W-:Y:S05]  /*4770*/  @!P0 NANOSLEEP.SYNCS 0x989680 ;  /* 0x009896800000895d */ /* 0x004fea0003900000 */
[----:B------:R-:W2:Y:S02]  /*4780*/  @!P0 SYNCS.PHASECHK.TRANS64 P0, [R0+URZ], R2 ;  /* 0x00000002000085a7 */ /* 0x000ea400080010ff */
[----:B--2---:R-:W-:Y:S05]  /*4790*/  @P0 BRA `(.L_x_87) ;  /* 0x0000000000200947 */ /* 0x004fea0003800000 */
.L_x_88:
[----:B--2---:R2:W4:Y:S02]  /*47a0*/  SYNCS.PHASECHK.TRANS64.TRYWAIT P0, [R0+URZ], R2 ;  /* 0x00000002000075a7 */ /* 0x00452400080011ff */
[----:B----4-:R-:W-:Y:S05]  /*47b0*/  @!P0 NANOSLEEP.SYNCS 0x989680 ;  /* 0x009896800000895d */ /* 0x010fea0003900000 */
[----:B------:R-:W4:Y:S02]  /*47c0*/  @!P0 SYNCS.PHASECHK.TRANS64 P0, [R0+URZ], R2 ;  /* 0x00000002000085a7 */ /* 0x000f2400080010ff */
[----:B----4-:R-:W-:Y:S05]  /*47d0*/  @!P0 BRA `(.L_x_88) ;  /* 0xfffffffc00f08947 */ /* 0x010fea000383ffff */
[----:B------:R-:W-:Y:S05]  /*47e0*/  BRA `(.L_x_87) ;  /* 0x00000000000c7947 */ /* 0x000fea0003800000 */
.L_x_83:
[----:B------:R-:W-:-:S04]  /*47f0*/  UIADD3 UR4, UPT, UPT, UR41, 0x140, URZ ;  /* 0x0000014029047890 */ /* 0x000fc8000fffe0ff */
[----:B------:R-:W-:-:S09]  /*4800*/  UPRMT UR4, UR69, 0x654, UR4 ;  /* 0x0000065445047896 */ /* 0x000fd20008000004 */
[----:B------:R-:W-:Y:S03]  /*4810*/  SYNCS.ARRIVE.TRANS64.RED.A1T0 RZ, [UR4], RZ ;  /* 0x000000ffffff79a7 */ /* 0x000fe60008100404 */
.L_x_87:
[----:B-12---:R-:W-:Y:S01]  /*4820*/  SHF.L.U32 R2, RZ, 0x1f, RZ ;  /* 0x0000001fff027819 */ /* 0x006fe200000006ff */
[----:B------:R-:W-:Y:S01]  /*4830*/  UIADD3 UR4, UPT, UPT, UR41, 0x140, URZ ;  /* 0x0000014029047890 */ /* 0x000fe2000fffe0ff */
[----:B------:R-:W-:Y:S02]  /*4840*/  PLOP3.LUT P0, PT, PT, PT, UP1, 0x80, 0x8 ;  /* 0x000000000008781c */ /* 0x000fe40003f0f018 */
[----:B------:R-:W1:Y:S02]  /*4850*/  SYNCS.PHASECHK.TRANS64.TRYWAIT P1, [UR41+0x140], R2 ;  /* 0x00014002ff0075a7 */ /* 0x000e640008021129 */
[----:B-1----:R-:W-:Y:S09]  /*4860*/  @!P1 BRA `(.L_x_89) ;  /* 0x0000004000dc9947 */ /* 0x002ff20003800000 */
.L_x_178:
[----:B------:R-:W-:Y:S01]  /*4870*/  @!UP1 UPRMT UR4, UR69, 0x654, UR4 ;  /* 0x0000065445049896 */ /* 0x000fe20008000004 */
[----:B------:R-:W-:Y:S01]  /*4880*/  UMOV UR5, 0xffff ;  /* 0x0000ffff00057882 */ /* 0x000fe20000000000 */
[----:B------:R-:W-:-:S07]  /*4890*/  UMOV UR6, 0x1 ;  /* 0x0000000100067882 */ /* 0x000fce0000000000 */
[----:B------:R-:W-:Y:S01]  /*48a0*/  @!P0 SYNCS.ARRIVE.TRANS64.RED.A1T0 RZ, [UR4], RZ ;  /* 0x000000ffffff89a7 */ /* 0x000fe20008100404 */
[----:B------:R-:W-:Y:S01]  /*48b0*/  NOP ;  /* 0x0000000000007918 */ /* 0x000fe20000000000 */
[----:B-1----:R-:W1:Y:S01]  /*48c0*/  LDS R0, [UR8+0x14] ;  /* 0x00001408ff007984 */ /* 0x002e620008000800 */
[----:B------:R-:W-:-:S04]  /*48d0*/  ULOP3.LUT UR4, UR67, 0xffff, URZ, 0xc0, !UPT ;  /* 0x0000ffff43047892 */ /* 0x000fc8000f8ec0ff */
[----:B------:R-:W-:-:S04]  /*48e0*/  USHF.R.U32.HI UR4, URZ, 0x5, UR4 ;  /* 0x00000005ff047899 */ /* 0x000fc80008011604 */
[----:B------:R-:W-:Y:S02]  /*48f0*/  USHF.L.U32 UR5, UR5, UR4, URZ ;  /* 0x0000000405057299 */ /* 0x000fe400080006ff */
[----:B------:R-:W-:-:S04]  /*4900*/  USHF.L.U32 UR4, UR6, UR4, URZ ;  /* 0x0000000406047299 */ /* 0x000fc800080006ff */
[----:B-1----:R-:W-:-:S04]  /*4910*/  LOP3.LUT R0, R0, UR5, RZ, 0xc0, !PT ;  /* 0x0000000500007c12 */ /* 0x002fc8000f8ec0ff */
[----:B------:R-:W-:-:S13]  /*4920*/  ISETP.NE.AND P0, PT, R0, UR5, PT ;  /* 0x0000000500007c0c */ /* 0x000fda000bf05270 */
[----:B------:R-:W-:Y:S05]  /*4930*/  @P0 BRA `(.L_x_90) ;  /* 0x0000000000580947 */ /* 0x000fea0003800000 */
[----:B------:R-:W1:Y:S02]  /*4940*/  LDS R0, [UR8+0x18] ;  /* 0x00001808ff007984 */ /* 0x000e640008000800 */
[----:B-1----:R-:W-:-:S04]  /*4950*/  LOP3.LUT R0, R0, UR4, RZ, 0xc0, !PT ;  /* 0x0000000400007c12 */ /* 0x002fc8000f8ec0ff */
[----:B------:R-:W-:-:S13]  /*4960*/  ISETP.NE.AND P0, PT, R0, UR4, PT ;  /* 0x0000000400007c0c */ /* 0x000fda000bf05270 */
[----:B------:R-:W-:Y:S05]  /*4970*/  @P0 BRA `(.L_x_91) ;  /* 0x00000000003c0947 */ /* 0x000fea0003800000 */
[----:B------:R-:W1:Y:S01]  /*4980*/  S2R R2, SR_LANEID ;  /* 0x0000000000027919 */ /* 0x000e620000000000 */
[----:B------:R-:W-:-:S06]  /*4990*/  ULOP3.LUT UR5, URZ, UR5, URZ, 0x33, !UPT ;  /* 0x00000005ff057292 */ /* 0x000fcc000f8e33ff */
[----:B------:R-:W-:-:S04]  /*49a0*/  IMAD.U32 R0, RZ, RZ, UR5 ;  /* 0x00000005ff007e24 */ /* 0x000fc8000f8e00ff */
[----:B------:R2:W4:Y:S02]  /*49b0*/  REDUX UR7, R0 ;  /* 0x00000000000773c4 */ /* 0x0005240000000000 */
[----:B------:R1:W-:Y:S01]  /*49c0*/  UTCATOMSWS.AND URZ, UR5 ;  /* 0x0000000500ff79e3 */ /* 0x0003e20008000000 */
[----:B--2---:R-:W-:Y:S01]  /*49d0*/  LOP3.LUT R0, RZ, UR4, RZ, 0x33, !PT ;  /* 0x00000004ff007c12 */ /* 0x004fe2000f8e33ff */
[----:B------:R-:W-:Y:S02]  /*49e0*/  VOTEU.ANY UR4, UPT, PT ;  /* 0x0000000000047886 */ /* 0x000fe400038e0100 */
[----:B------:R-:W-:Y:S02]  /*49f0*/  UFLO.U32 UR4, UR4 ;  /* 0x00000004000472bd */ /* 0x000fe400080e0000 */
[----:B------:R-:W2:Y:S04]  /*4a00*/  REDUX UR6, R0 ;  /* 0x00000000000673c4 */ /* 0x000ea80000000000 */
[----:B-1----:R-:W-:-:S02]  /*4a10*/  ISETP.EQ.U32.AND P0, PT, R2, UR4, PT ;  /* 0x0000000402007c0c */ /* 0x002fc4000bf02070 */
[----:B----4-:R-:W-:-:S11]  /*4a20*/  MOV R2, UR7 ;  /* 0x0000000700027c02 */ /* 0x010fd60008000f00 */
[----:B------:R1:W-:Y:S01]  /*4a30*/  @P0 ATOMS.AND RZ, [UR8+0x14], R2 ;  /* 0x00001402ffff098c */ /* 0x0003e2000a800008 */
[----:B--2---:R-:W-:-:S05]  /*4a40*/  IMAD.U32 R0, RZ, RZ, UR6 ;  /* 0x00000006ff007e24 */ /* 0x004fca000f8e00ff */
[----:B------:R1:W-:Y:S01]  /*4a50*/  @P0 ATOMS.AND RZ, [UR8+0x18], R0 ;  /* 0x00001800ffff098c */ /* 0x0003e2000a800008 */
[----:B------:R-:W-:Y:S05]  /*4a60*/  BRA `(.L_x_92) ;  /* 0x0000000000147947 */ /* 0x000fea0003800000 */
.L_x_91:
[----:B------:R-:W-:Y:S02]  /*4a70*/  MOV R2, 0x4a90 ;  /* 0x00004a9000027802 */ /* 0x000fe40000000f00 */
[----:B---3-5:R-:W-:Y:S05]  /*4a80*/  CALL.REL.NOINC `($__internal_0_$__cuda_sm10x_tcgen05_guardrail_trap_col_being_dealloced_not_returned_by_alloc) ;  /* 0x0000004400487944 */ /* 0x028fea0003c00000 */
[----:B------:R-:W-:Y:S05]  /*4a90*/  BRA `(.L_x_92) ;  /* 0x0000000000087947 */ /* 0x000fea0003800000 */
.L_x_90:
[----:B------:R-:W-:Y:S02]  /*4aa0*/  MOV R2, 0x4ac0 ;  /* 0x00004ac000027802 */ /* 0x000fe40000000f00 */
[----:B---3-5:R-:W-:Y:S05]  /*4ab0*/  CALL.REL.NOINC `($__internal_2_$__cuda_sm10x_tcgen05_guardrail_trap_unallocated_columns_being_dealloced) ;  /* 0x0000004400547944 */ /* 0x028fea0003c00000 */
.L_x_92:
[----:B------:R-:W-:Y:S01]  /*4ac0*/  NOP ;  /* 0x0000000000007918 */ /* 0x000fe20000000000 */
[----:B------:R-:W-:Y:S05]  /*4ad0*/  EXIT ;  /* 0x000000000000794d */ /* 0x000fea0003800000 */
.L_x_63:
[----:B------:R-:W-:-:S09]  /*4ae0*/  UISETP.NE.OR UP0, UPT, UR18, 0x3, !UP3 ;  /* 0x000000031200788c */ /* 0x000fd2000df05670 */
[----:B------:R-:W-:Y:S05]  /*4af0*/  BRA.U UP0, `(.L_x_93) ;  /* 0x00000011002c7547 */ /* 0x000fea000b800000 */
[----:B------:R-:W1:Y:S01]  /*4b00*/  LDCU UR37, c[0x0][0x370] ;  /* 0x00006e00ff2577ac */ /* 0x000e620008000800 */
[----:B------:R-:W2:Y:S01]  /*4b10*/  LDC.64 R16, c[0x0][0x348] ;  /* 0x0000d200ff107b82 */ /* 0x000ea20000000a00 */
[----:B------:R-:W-:Y:S02]  /*4b20*/  HFMA2 R13, -RZ, RZ, 0, 0 ;  /* 0x00000000ff0d7431 */ /* 0x000fe400000001ff */
[----:B------:R-:W-:Y:S01]  /*4b30*/  IMAD.MOV.U32 R15, RZ, RZ, 0x1 ;  /* 0x00000001ff0f7424 */ /* 0x000fe200078e00ff */
[----:B------:R-:W1:Y:S01]  /*4b40*/  LDCU.128 UR32, c[0x0][0xb10] ;  /* 0x00016200ff2077ac */ /* 0x000e620008000c00 */
[----:B------:R-:W-:Y:S01]  /*4b50*/  IMAD.MOV.U32 R14, RZ, RZ, RZ ;  /* 0x000000ffff0e7224 */ /* 0x000fe200078e00ff */
[----:B------:R-:W-:Y:S01]  /*4b60*/  MOV R7, 0x1000 ;  /* 0x0000100000077802 */ /* 0x000fe20000000f00 */
[----:B------:R-:W3:Y:S01]  /*4b70*/  LDCU UR31, c[0x0][0x374] ;  /* 0x00006e80ff1f77ac */ /* 0x000ee20008000800 */
[----:B------:R-:W4:Y:S01]  /*4b80*/  LDC.64 R2, c[0x0][0x888] ;  /* 0x00022200ff027b82 */ /* 0x000f220000000a00 */
[----:B------:R-:W3:Y:S01]  /*4b90*/  LDCU UR15, c[0x0][0xb0c] ;  /* 0x00016180ff0f77ac */ /* 0x000ee20008000800 */
[----:B------:R-:W3:Y:S06]  /*4ba0*/  LDCU UR41, c[0x0][0xb20] ;  /* 0x00016400ff2977ac */ /* 0x000eec0008000800 */
[----:B------:R-:W2:Y:S01]  /*4bb0*/  LDC.64 R4, c[0x0][0x890] ;  /* 0x00022400ff047b82 */ /* 0x000ea20000000a00 */
[----:B------:R-:W3:Y:S01]  /*4bc0*/  LDCU UR4, c[0x0][0xb30] ;  /* 0x00016600ff0477ac */ /* 0x000ee20008000800 */
[----:B-1----:R-:W-:-:S02]  /*4bd0*/  UIMAD.WIDE.U32 UR6, UR37, UR32, URZ ;  /* 0x00000020250672a5 */ /* 0x002fc4000f8e00ff */
[----:B---3--:R-:W-:Y:S01]  /*4be0*/  UIMAD.WIDE.U32 UR8, UR31, UR35, URZ ;  /* 0x000000231f0872a5 */ /* 0x008fe2000f8e00ff */
[----:B------:R-:W-:Y:S01]  /*4bf0*/  UMOV UR29, 0x400 ;  /* 0x00000400001d7882 */ /* 0x000fe20000000000 */
[----:B------:R-:W-:-:S03]  /*4c00*/  UPLOP3.LUT UP3, UPT, UPT, UPT, UPT, 0x40, 0x4 ;  /* 0x000000000004789c */ /* 0x000fc60003f6e870 */
[----:B------:R-:W-:Y:S01]  /*4c10*/  UMOV UR6, UR7 ;  /* 0x0000000700067c82 */ /* 0x000fe20008000000 */
[----:B------:R-:W-:Y:S01]  /*4c20*/  UISETP.GE.AND UP0, UPT, UR42, 0x1, UPT ;  /* 0x000000012a00788c */ /* 0x000fe2000bf06270 */
[----:B------:R-:W-:Y:S01]  /*4c30*/  UMOV UR38, UR9 ;  /* 0x0000000900267c82 */ /* 0x000fe20008000000 */
[----:B------:R-:W-:Y:S01]  /*4c40*/  UISETP.NE.AND UP4, UPT, UR42, 0x1, UPT ;  /* 0x000000012a00788c */ /* 0x000fe2000bf85270 */
[----:B------:R-:W1:Y:S01]  /*4c50*/  LDCU.64 UR22, c[0x0][0xb28] ;  /* 0x00016500ff1677ac */ /* 0x000e620008000a00 */
[----:B------:R-:W-:Y:S02]  /*4c60*/  ULEA UR29, UR55, UR29, 0x18 ;  /* 0x0000001d371d7291 */ /* 0x000fe4000f8ec0ff */
[----:B------:R-:W-:Y:S02]  /*4c70*/  UISETP.NE.AND UP6, UPT, UR15, 0x1, UPT ;  /* 0x000000010f00788c */ /* 0x000fe4000bfc5270 */
[----:B------:R-:W-:Y:S02]  /*4c80*/  UISETP.NE.AND UP5, UPT, UR34, 0x1, UPT ;  /* 0x000000012200788c */ /* 0x000fe4000bfa5270 */
[----:B------:R-:W-:-:S02]  /*4c90*/  USHF.R.U32.HI UR39, URZ, UR33, UR6 ;  /* 0x00000021ff277299 */ /* 0x000fc40008011606 */
[----:B------:R-:W-:Y:S02]  /*4ca0*/  USHF.R.U32.HI UR38, URZ, UR41, UR38 ;  /* 0x00000029ff267299 */ /* 0x000fe40008011626 */
[----:B------:R-:W-:Y:S01]  /*4cb0*/  UISETP.NE.AND UP2, UPT, UR4, 0x1, UPT ;  /* 0x000000010400788c */ /* 0x000fe2000bf45270 */
[----:B------:R-:W-:-:S10]  /*4cc0*/  UMOV UR12, URZ ;  /* 0x000000ff000c7c82 */ /* 0x000fd40008000000 */
.L_x_102:
[C---:B------:R-:W-:Y:S02]  /*4cd0*/  LEA R12, R14.reuse, UR29, 0x3 ;  /* 0x0000001d0e0c7c11 */ /* 0x040fe4000f8e18ff */
[----:B------:R-:W-:Y:S02]  /*4ce0*/  SHF.L.U32 R0, R13, 0x1f, RZ ;  /* 0x0000001f0d007819 */ /* 0x000fe400000006ff */
[----:B------:R-:W-:Y:S02]  /*4cf0*/  LEA R8, R14, UR29, 0x4 ;  /* 0x0000001d0e087c11 */ /* 0x000fe4000f8e20ff */
[----:B---3--:R-:W3:Y:S02]  /*4d00*/  SYNCS.PHASECHK.TRANS64.TRYWAIT P0, [R12+URZ+0xc0], R0 ;  /* 0x0000c0000c0075a7 */ /* 0x008ee400080011ff */
[----:B---3--:R-:W-:Y:S05]  /*4d10*/  @!P0 BRA `(.L_x_94) ;  /* 0x0000003c00c88947 */ /* 0x008fea0003800000 */
.L_x_179:
[----:B------:R-:W1:Y:S01]  /*4d20*/  LDS.128 R8, [R8+0x150] ;  /* 0x0001500008087984 */ /* 0x000e620000000c00 */
[----:B------:R-:W-:Y:S01]  /*4d30*/  UISETP.GE.AND UP0, UPT, UR42, 0x1, UPT ;  /* 0x000000012a00788c */ /* 0x000fe2000bf06270 */
[----:B------:R-:W-:Y:S01]  /*4d40*/  @!PT LDS RZ, [RZ] ;  /* 0x00000000fffff984 */ /* 0x000fe20000000800 */
[----:B------:R-:W-:Y:S01]  /*4d50*/  @!PT LDS RZ, [RZ] ;  /* 0x00000000fffff984 */ /* 0x000fe20000000800 */
[----:B------:R-:W-:Y:S01]  /*4d60*/  @!PT LDS RZ, [RZ] ;  /* 0x00000000fffff984 */ /* 0x000fe20000000800 */
[----:B------:R-:W-:Y:S01]  /*4d70*/  @!PT LDS RZ, [RZ] ;  /* 0x00000000fffff984 */ /* 0x000fe20000000800 */
[----:B------:R2:W-:Y:S06]  /*4d80*/  MEMBAR.ALL.CTA ;  /* 0x0000000000007992 */ /* 0x0005ec0000008000 */
[----:B--2---:R-:W2:Y:S01]  /*4d90*/  FENCE.VIEW.ASYNC.S ;  /* 0x00000000000073c6 */ /* 0x004ea20000000000 */
[----:B-1----:R-:W-:Y:S11]  /*4da0*/  LOP3.LUT P0, RZ, R10, 0x1, RZ, 0xc0, !PT ;  /* 0x000000010aff7812 */ /* 0x002ff6000780c0ff */
[----:B------:R-:W-:Y:S02]  /*4db0*/  @!UPT UIADD3 URZ, UPT, UPT, URZ, URZ, URZ ;  /* 0x000000fffffff290 */ /* 0x000fe4000fffe0ff */
[----:B--2---:R-:W-:Y:S01]  /*4dc0*/  VOTEU.ANY UP1, P0 ;  /* 0x0000000000ff7886 */ /* 0x004fe20000020100 */
[----:B------:R-:W-:Y:S11]  /*4dd0*/  PLOP3.LUT P0, PT, PT, PT, UP1, 0x80, 0x8 ;  /* 0x000000000008781c */ /* 0x000ff60003f0f018 */
[----:B------:R-:W-:Y:S02]  /*4de0*/  @!UPT UIADD3 URZ, UPT, UPT, URZ, URZ, URZ ;  /* 0x000000fffffff290 */ /* 0x000fe4000fffe0ff */
[----:B---3--:R-:W-:Y:S02]  /*4df0*/  @P0 SHF.R.U32.HI R0, RZ, 0x10, R9 ;  /* 0x00000010ff000819 */ /* 0x008fe40000011609 */
[----:B------:R-:W-:Y:S02]  /*4e00*/  @P0 MOV R6, R8 ;  /* 0x0000000800060202 */ /* 0x000fe40000000f00 */
[----:B------:R-:W-:Y:S01]  /*4e10*/  @P0 R2UR UR4, R0 ;  /* 0x00000000000402ca */ /* 0x000fe200000e0000 */
[----:B------:R-:W-:Y:S01]  /*4e20*/  VIADD R0, R12, 0xd0 ;  /* 0x000000d00c007836 */ /* 0x000fe20000000000 */
[----:B------:R-:W-:Y:S02]  /*4e30*/  @P0 LOP3.LUT R8, R9, 0xffff, RZ, 0xc0, !PT ;  /* 0x0000ffff09080812 */ /* 0x000fe400078ec0ff */
[----:B------:R-:W-:Y:S02]  /*4e40*/  @P0 R2UR UR6, R6 ;  /* 0x00000000060602ca */ /* 0x000fe400000e0000 */
[----:B------:R-:W-:Y:S02]  /*4e50*/  PRMT R0, RZ, 0x654, R0 ;  /* 0x00000654ff007816 */ /* 0x000fe40000000000 */
[----:B------:R-:W-:Y:S02]  /*4e60*/  @P0 R2UR UR5, R8 ;  /* 0x00000000080502ca */ /* 0x000fe400000e0000 */
[----:B------:R1:W-:Y:S03]  /*4e70*/  SYNCS.ARRIVE.TRANS64.RED.A1T0 RZ, [R0+URZ], RZ ;  /* 0x000000ff00ff79a7 */ /* 0x0003e600081004ff */
[----:B------:R-:W-:Y:S04]  /*4e80*/  @UP1 UMOV UR30, UR4 ;  /* 0x00000004001e1c82 */ /* 0x000fe80008000000 */
[----:B------:R-:W-:Y:S04]  /*4e90*/  @UP1 UMOV UR14, UR6 ;  /* 0x00000006000e1c82 */ /* 0x000fe80008000000 */
[----:B------:R-:W-:Y:S01]  /*4ea0*/  @UP1 UMOV UR13, UR5 ;  /* 0x00000005000d1c82 */ /* 0x000fe20008000000 */
[----:B------:R-:W-:Y:S05]  /*4eb0*/  BRA.U !UP0, `(.L_x_95) ;  /* 0x0000000108a47547 */ /* 0x000fea000b800000 */
[----:B------:R-:W-:Y:S02]  /*4ec0*/  UIMAD.WIDE.U32 UR8, UR13, UR35, URZ ;  /* 0x000000230d0872a5 */ /* 0x000fe4000f8e00ff */
[----:B------:R-:W-:Y:S02]  /*4ed0*/  UIMAD.WIDE.U32 UR10, UR14, UR32, URZ ;  /* 0x000000200e0a72a5 */ /* 0x000fe4000f8e00ff */
[----:B------:R-:W-:Y:S02]  /*4ee0*/  USEL UR4, UR31, UR38, !UP5 ;  /* 0x000000261f047287 */ /* 0x000fe4000e800000 */
[----:B------:R-:W-:Y:S02]  /*4ef0*/  USEL UR7, UR37, UR39, !UP6 ;  /* 0x0000002725077287 */ /* 0x000fe4000f000000 */
[----:B------:R-:W-:Y:S02]  /*4f00*/  UIMAD.WIDE.U32 UR16, UR4, UR22, URZ ;  /* 0x00000016041072a5 */ /* 0x000fe4000f8e00ff */
[----:B------:R-:W-:Y:S01]  /*4f10*/  UIMAD.WIDE.U32 UR18, UR7, UR22, URZ ;  /* 0x00000016071272a5 */ /* 0x000fe2000f8e00ff */
[----:B------:R-:W-:Y:S02]  /*4f20*/  UMOV UR5, UR9 ;  /* 0x0000000900057c82 */ /* 0x000fe40008000000 */
[----:B------:R-:W-:Y:S03]  /*4f30*/  USHF.R.U32.HI UR6, URZ, UR41, UR5 ;  /* 0x00000029ff067299 */ /* 0x000fe60008011605 */
[----:B------:R-:W-:Y:S01]  /*4f40*/  UMOV UR5, UR11 ;  /* 0x0000000b00057c82 */ /* 0x000fe20008000000 */
[----:B------:R-:W-:Y:S02]  /*4f50*/  USEL UR6, UR13, UR6, !UP5 ;  /* 0x000000060d067287 */ /* 0x000fe4000e800000 */
[----:B------:R-:W-:Y:S02]  /*4f60*/  USHF.R.U32.HI UR8, URZ, UR33, UR5 ;  /* 0x00000021ff087299 */ /* 0x000fe40008011605 */
[----:B------:R-:W-:Y:S01]  /*4f70*/  UIMAD.WIDE.U32 UR10, UR6, UR22, URZ ;  /* 0x00000016060a72a5 */ /* 0x000fe2000f8e00ff */
[----:B------:R-:W-:Y:S02]  /*4f80*/  UMOV UR5, UR17 ;  /* 0x0000001100057c82 */ /* 0x000fe40008000000 */
[----:B------:R-:W-:Y:S03]  /*4f90*/  @UP4 USHF.R.U32.HI UR4, URZ, UR23, UR5 ;  /* 0x00000017ff044299 */ /* 0x000fe60008011605 */
[----:B------:R-:W-:Y:S01]  /*4fa0*/  UMOV UR5, UR19 ;  /* 0x0000001300057c82 */ /* 0x000fe20008000000 */
[----:B------:R-:W-:Y:S02]  /*4fb0*/  UIMAD UR4, UR42, UR4, URZ ;  /* 0x000000042a0472a4 */ /* 0x000fe4000f8e02ff */
[----:B------:R-:W-:Y:S02]  /*4fc0*/  @UP4 USHF.R.U32.HI UR7, URZ, UR23, UR5 ;  /* 0x00000017ff074299 */ /* 0x000fe40008011605 */
[----:B------:R-:W-:Y:S02]  /*4fd0*/  USEL UR5, UR14, UR8, !UP6 ;  /* 0x000000080e057287 */ /* 0x000fe4000f000000 */
[----:B------:R-:W-:Y:S02]  /*4fe0*/  UIMAD UR8, UR42, UR7, URZ ;  /* 0x000000072a0872a4 */ /* 0x000fe4000f8e02ff */
[----:B------:R-:W-:Y:S03]  /*4ff0*/  UISETP.GE.AND UP0, UPT, UR6, UR4, UPT ;  /* 0x000000040600728c */ /* 0x000fe6000bf06270 */
[----:B------:R-:W-:Y:S01]  /*5000*/  UMOV UR4, UR11 ;  /* 0x0000000b00047c82 */ /* 0x000fe20008000000 */
[----:B------:R-:W-:Y:S02]  /*5010*/  UISETP.GE.OR UP0, UPT, UR5, UR8, UP0 ;  /* 0x000000080500728c */ /* 0x000fe40008706670 */
[----:B------:R-:W-:Y:S02]  /*5020*/  USHF.R.U32.HI UR4, URZ, UR23, UR4 ;  /* 0x00000017ff047299 */ /* 0x000fe40008011604 */
[----:B------:R-:W-:Y:S02]  /*5030*/  UIMAD.WIDE.U32 UR8, UR5, UR22, URZ ;  /* 0x00000016050872a5 */ /* 0x000fe4000f8e00ff */
[----:B------:R-:W-:Y:S04]  /*5040*/  USEL UR10, UR6, UR4, !UP4 ;  /* 0x00000004060a7287 */ /* 0x000fe8000e000000 */
[----:B------:R-:W-:Y:S01]  /*5050*/  UIADD3 UR11, UPT, UPT, -UR10, URZ, URZ ;  /* 0x000000ff0a0b7290 */ /* 0x000fe2000fffe1ff */
[----:B------:R-:W-:Y:S02]  /*5060*/  @!UP0 UMOV UR4, UR9 ;  /* 0x0000000900048c82 */ /* 0x000fe40008000000 */
[----:B------:R-:W-:Y:S02]  /*5070*/  @!UP0 USHF.R.U32.HI UR4, URZ, UR23, UR4 ;  /* 0x00000017ff048299 */ /* 0x000fe40008011604 */
[----:B------:R-:W-:Y:S02]  /*5080*/  UIMAD UR8, UR42, UR11, UR6 ;  /* 0x0000000b2a0872a4 */ /* 0x000fe4000f8e0206 */
[----:B------:R-:W-:Y:S04]  /*5090*/  @!UP0 USEL UR4, UR5, UR4, !UP4 ;  /* 0x0000000405048287 */ /* 0x000fe8000e000000 */
[----:B------:R-:W-:Y:S02]  /*50a0*/  @!UP0 UIMAD UR7, UR7, UR8, UR4 ;  /* 0x00000008070782a4 */ /* 0x000fe4000f8e0204 */
[----:B------:R-:W-:Y:S02]  /*50b0*/  @!UP0 UIADD3 UR9, UPT, UPT, UR10, -UR4, URZ ;  /* 0x800000040a098290 */ /* 0x000fe4000fffe0ff */
[----:B------:R-:W-:Y:S02]  /*50c0*/  UIADD3 UR8, UPT, UPT, -UR6, URZ, URZ ;  /* 0x000000ff06087290 */ /* 0x000fe4000fffe1ff */
[----:B------:R-:W-:Y:S02]  /*50d0*/  UIADD3 UR4, UPT, UPT, -UR5, URZ, URZ ;  /* 0x000000ff05047290 */ /* 0x000fe4000fffe1ff */
[----:B------:R-:W-:Y:S03]  /*50e0*/  @!UP0 UIMAD UR6, UR9, UR42, UR5 ;  /* 0x0000002a090682a4 */ /* 0x000fe6000f8e0205 */
[----:B------:R-:W-:Y:S01]  /*50f0*/  @!UP0 UMOV UR5, UR7 ;  /* 0x0000000700058c82 */ /* 0x000fe20008000000 */
[----:B------:R-:W-:Y:S02]  /*5100*/  UIMAD UR7, UR15, UR4, UR14 ;  /* 0x000000040f0772a4 */ /* 0x000fe4000f8e020e */
[----:B------:R-:W-:Y:S02]  /*5110*/  UIMAD UR4, UR34, UR8, UR13 ;  /* 0x00000008220472a4 */ /* 0x000fe4000f8e020d */
[----:B------:R-:W-:Y:S02]  /*5120*/  UIMAD UR14, UR5, UR15, UR7 ;  /* 0x0000000f050e72a4 */ /* 0x000fe4000f8e0207 */
[----:B------:R-:W-:Y:S11]  /*5130*/  UIMAD UR13, UR6, UR34, UR4 ;  /* 0x00000022060d72a4 */ /* 0x000ff6000f8e0204 */
[----:B------:R-:W-:Y:S01]  /*5140*/  @!UPT UIADD3 URZ, UPT, UPT, URZ, URZ, URZ ;  /* 0x000000fffffff290 */ /* 0x000fe2000fffe0ff */
.L_x_95:
[----:B------:R-:W2:Y:S01]  /*5150*/  @!UP2 LDCU.128 UR8, c[0x0][0xb10] ;  /* 0x00016200ff08a7ac */ /* 0x000ea20008000c00 */
[C---:B------:R-:W-:Y:S02]  /*5160*/  ISETP.NE.U32.AND P1, PT, R4.reuse, RZ, PT ;  /* 0x000000ff0400720c */ /* 0x040fe40003f25070 */
[----:B------:R-:W-:Y:S02]  /*5170*/  ISETP.NE.U32.AND P0, PT, R4, RZ, PT ;  /* 0x000000ff0400720c */ /* 0x000fe40003f05070 */
[C---:B------:R-:W-:Y:S02]  /*5180*/  ISETP.NE.AND.EX P1, PT, R5.reuse, RZ, PT, P1 ;  /* 0x000000ff0500720c */ /* 0x040fe40003f25310 */
[----:B------:R-:W-:Y:S01]  /*5190*/  ISETP.NE.AND.EX P0, PT, R5, RZ, PT, P0 ;  /* 0x000000ff0500720c */ /* 0x000fe20003f05300 */
[----:B------:R-:W3:Y:S01]  /*51a0*/  @!UP2 LDCU UR5, c[0x0][0xb0c] ;  /* 0x00016180ff05a7ac */ /* 0x000ee20008000800 */
[----:B------:R-:W-:Y:S02]  /*51b0*/  USHF.L.U32 UR26, UR26, 0x6, URZ ;  /* 0x000000061a1a7899 */ /* 0x000fe400080006ff */
[----:B------:R-:W-:Y:S02]  /*51c0*/  USHF.L.U32 UR27, UR20, 0x6, URZ ;  /* 0x00000006141b7899 */ /* 0x000fe400080006ff */
[----:B--2---:R-:W-:Y:S07]  /*51d0*/  UIMAD.WIDE.U32 UR6, UR14, UR8, URZ ;  /* 0x000000080e0672a5 */ /* 0x004fee000f8e00ff */
[----:B------:R-:W-:Y:S01]  /*51e0*/  @!UP2 UMOV UR4, UR7 ;  /* 0x000000070004ac82 */ /* 0x000fe20008000000 */
[----:B---3--:R-:W-:Y:S02]  /*51f0*/  @!UP2 UISETP.NE.AND UP0, UPT, UR5, 0x1, UPT ;  /* 0x000000010500a88c */ /* 0x008fe4000bf05270 */
[----:B------:R-:W-:Y:S02]  /*5200*/  @!UP2 USHF.R.U32.HI UR4, URZ, UR9, UR4 ;  /* 0x00000009ff04a299 */ /* 0x000fe40008011604 */
[----:B------:R-:W-:Y:S02]  /*5210*/  UIMAD.WIDE.U32 UR6, UR13, UR11, URZ ;  /* 0x0000000b0d0672a5 */ /* 0x000fe4000f8e00ff */
[----:B------:R-:W-:Y:S02]  /*5220*/  @!UP2 USEL UR8, UR14, UR4, !UP0 ;  /* 0x000000040e08a287 */ /* 0x000fe4000c000000 */
[----:B------:R-:W-:Y:S03]  /*5230*/  @!UP2 UISETP.NE.AND UP0, UPT, UR10, 0x1, UPT ;  /* 0x000000010a00a88c */ /* 0x000fe6000bf05270 */
[----:B------:R-:W-:Y:S02]  /*5240*/  @!UP2 UMOV UR6, UR7 ;  /* 0x000000070006ac82 */ /* 0x000fe40008000000 */
[----:B------:R-:W2:Y:S02]  /*5250*/  @!UP2 LDCU UR4, c[0x0][0xb20] ;  /* 0x00016400ff04a7ac */ /* 0x000ea40008000800 */
[----:B--2---:R-:W-:Y:S04]  /*5260*/  @!UP2 USHF.R.U32.HI UR6, URZ, UR4, UR6 ;  /* 0x00000004ff06a299 */ /* 0x004fe80008011606 */
[----:B------:R-:W-:Y:S04]  /*5270*/  @!UP2 USEL UR6, UR13, UR6, !UP0 ;  /* 0x000000060d06a287 */ /* 0x000fe8000c000000 */
[----:B------:R-:W-:Y:S02]  /*5280*/  @!UP2 UIADD3 UR4, UPT, UPT, -UR8, UR6, URZ ;  /* 0x000000060804a290 */ /* 0x000fe4000fffe1ff */
[----:B------:R-:W-:Y:S02]  /*5290*/  @!UP2 UIADD3 UR6, UPT, UPT, UR8, -UR6, URZ ;  /* 0x800000060806a290 */ /* 0x000fe4000fffe0ff */
[----:B------:R-:W-:Y:S02]  /*52a0*/  @!UP2 UIMAD UR14, UR4, UR5, UR14 ;  /* 0x00000005040ea2a4 */ /* 0x000fe4000f8e020e */
[----:B------:R-:W-:Y:S01]  /*52b0*/  @!UP2 UIMAD UR13, UR6, UR10, UR13 ;  /* 0x0000000a060da2a4 */ /* 0x000fe2000f8e020d */
[----:B------:R-:W-:Y:S11]  /*52c0*/  BRA.U UP3, `(.L_x_96) ;  /* 0x0000000103107547 */ /* 0x000ff6000b800000 */
[----:B------:R-:W-:Y:S04]  /*52d0*/  MOV R6, UR40 ;  /* 0x0000002800067c02 */ /* 0x000fe80008000f00 */
[----:B------:R-:W-:Y:S04]  /*52e0*/  SHF.L.U32 R6, R6, 0x1f, RZ ;  /* 0x0000001f06067819 */ /* 0x000fe800000006ff */
[----:B------:R-:W2:Y:S02]  /*52f0*/  SYNCS.PHASECHK.TRANS64.TRYWAIT P2, [UR29+0xb8], R6 ;  /* 0x0000b806ff0075a7 */ /* 0x000ea4000804111d */
[----:B--2---:R-:W-:Y:S05]  /*5300*/  @!P2 BRA `(.L_x_97) ;  /* 0x000000380060a947 */ /* 0x004fea0003800000 */
.L_x_96:
[----:B------:R-:W-:Y:S05]  /*5310*/  @!P1 BRA `(.L_x_98) ;  /* 0x0000000000309947 */ /* 0x000fea0003800000 */
[----:B----4-:R-:W-:Y:S01]  /*5320*/  ISETP.NE.U32.AND P1, PT, R2, RZ, PT ;  /* 0x000000ff0200720c */ /* 0x010fe20003f25070 */
[----:B------:R-:W2:Y:S01]  /*5330*/  LDCU.64 UR4, c[0x0][0x358] ;  /* 0x00006b00ff0477ac */ /* 0x000ea20008000a00 */
[----:B------:R-:W-:Y:S02]  /*5340*/  IMAD.MOV.U32 R46, RZ, RZ, 0x1 ;  /* 0x00000001ff2e7424 */ /* 0x000fe400078e00ff */
[----:B------:R-:W-:Y:S11]  /*5350*/  ISETP.NE.AND.EX P1, PT, R3, RZ, PT, P1 ;  /* 0x000000ff0300720c */ /* 0x000ff60003f25310 */
[----:B------:R-:W-:Y:S02]  /*5360*/  @!UPT UIADD3 URZ, UPT, UPT, URZ, URZ, URZ ;  /* 0x000000fffffff290 */ /* 0x000fe4000fffe0ff */
[----:B------:R-:W3:Y:S01]  /*5370*/  @P1 LDC.64 R8, c[0x0][0x888] ;  /* 0x00022200ff081b82 */ /* 0x000ee20000000a00 */
[----:B-1----:R-:W-:Y:S04]  /*5380*/  @P1 IMAD R0, R4, UR36, RZ ;  /* 0x0000002404001c24 */ /* 0x002fe8000f8e02ff */
[----:B---3--:R-:W-:Y:S04]  /*5390*/  @P1 IMAD.WIDE R8, R0, 0x4, R8 ;  /* 0x0000000400081825 */ /* 0x008fe800078e0208 */
[----:B------:R-:W-:Y:S01]  /*53a0*/  HFMA2 R0, -RZ, RZ, 0, 5.9604644775390625e-08 ;  /* 0x00000001ff007431 */ /* 0x000fe200000001ff */
[----:B--2--5:R2:W5:Y:S04]  /*53b0*/  @P1 LDG.E R26, desc[UR4][R8.64] ;  /* 0x00000004081a1981 */ /* 0x024568000c1e1900 */
[----:B------:R-:W-:Y:S01]  /*53c0*/  @!P1 PRMT R46, R0, 0x7610, R46 ;  /* 0x00007610002e9816 */ /* 0x000fe2000000002e */
[----:B--2---:R-:W3:Y:S06]  /*53d0*/  @!P1 LDC R26, c[0x0][0x880] ;  /* 0x00022000ff1a9b82 */ /* 0x004eec0000000800 */
.L_x_98:
[----:B---3-5:R-:W-:Y:S01]  /*53e0*/  @!P0 FSETP.EQ.AND P1, PT, R26, RZ, PT ;  /* 0x000000ff1a00820b */ /* 0x028fe20003f22000 */
[----:B------:R-:W-:Y:S01]  /*53f0*/  @!UPT UIADD3 URZ, UPT, UPT, URZ, URZ, URZ ;  /* 0x000000fffffff290 */ /* 0x000fe2000fffe0ff */
[----:B------:R-:W-:Y:S11]  /*5400*/  @!P0 BRA `(.L_x_99) ;  /* 0x0000000000188947 */ /* 0x000ff60003800000 */
[----:B------:R-:W-:Y:S02]  /*5410*/  LOP3.LUT P0, RZ, R46, 0xff, RZ, 0xc0, !PT ;  /* 0x000000ff2eff7812 */ /* 0x000fe4000780c0ff */
[----:B----4-:R-:W-:Y:S04]  /*5420*/  ISETP.NE.U32.AND P1, PT, R2, RZ, PT ;  /* 0x000000ff0200720c */ /* 0x010fe80003f25070 */
[----:B------:R-:W-:Y:S04]  /*5430*/  ISETP.NE.AND.EX P1, PT, R3, RZ, PT, P1 ;  /* 0x000000ff0300720c */ /* 0x000fe80003f25310 */
[----:B------:R-:W-:Y:S03]  /*5440*/  PLOP3.LUT P1, PT, P1, PT, PT, 0x8, 0x80 ;  /* 0x000000000080781c */ /* 0x000fe60000f2e170 */
[----:B------:R-:W-:Y:S11]  /*5450*/  @P0 FSETP.EQ.AND P1, PT, R26, RZ, PT ;  /* 0x000000ff1a00020b */ /* 0x000ff60003f22000 */
[----:B------:R-:W-:Y:S02]  /*5460*/  @!UPT UIADD3 URZ, UPT, UPT, URZ, URZ, URZ ;  /* 0x000000fffffff290 */ /* 0x000fe4000fffe0ff */
.L_x_99:
[----:B------:R-:W-:Y:S01]  /*5470*/  ULEA UR4, UR12, UR29, 0x3 ;  /* 0x0000001d0c047291 */ /* 0x000fe2000f8e18ff */
[----:B------:R-:W-:Y:S02]  /*5480*/  SHF.L.U32 R9, R15, 0x1f, RZ ;  /* 0x0000001f0f097819 */ /* 0x000fe400000006ff */
[----:B------:R-:W-:Y:S04]  /*5490*/  ELECT P0, URZ, PT ;  /* 0x0000000000ff782f */ /* 0x000fe80003800000 */
[----:B------:R-:W-:Y:S02]  /*54a0*/  PLOP3.LUT P1, PT, P1, P0, PT, 0xf2, 0x2f ;  /* 0x00000000002f781c */ /* 0x000fe40000f21e72 */
[----:B------:R-:W2:Y:S11]  /*54b0*/  SYNCS.PHASECHK.TRANS64.TRYWAIT P2, [UR4+0x98], R9 ;  /* 0x00009809ff0075a7 */ /* 0x000eb60008041104 */
[----:B------:R-:W-:Y:S05]  /*54c0*/  @!P1 IADD3 R8, P0, PT, R16, 0x580, RZ ;  /* 0x0000058010089810 */ /* 0x000fea0007f1e0ff */
[----:B-1----:R-:W-:Y:S01]  /*54d0*/  @!P1 IMAD.X R6, RZ, RZ, R17, P0 ;  /* 0x000000ffff069224 */ /* 0x002fe200000e0611 */
[----:B--2---:R-:W-:Y:S07]  /*54e0*/  @!P2 BRA `(.L_x_100) ;  /* 0x000000380000a947 */ /* 0x004fee0003800000 */
.L_x_182:
[----:B------:R-:W-:Y:S01]  /*54f0*/  @!P1 R2UR UR6, R6 ;  /* 0x00000000060692ca */ /* 0x000fe200000e0000 */
[----:B------:R-:W-:Y:S01]  /*5500*/  UIADD3 UR5, UPT, UPT, UR12, 0x1, URZ ;  /* 0x000000010c057890 */ /* 0x000fe2000fffe0ff */
[----:B------:R-:W-:Y:S01]  /*5510*/  @!P1 R2UR UR7, R8 ;  /* 0x00000000080792ca */ /* 0x000fe200000e0000 */
[----:B------:R-:W-:Y:S01]  /*5520*/  UIADD3 UR25, UPT, UPT, UR4, 0x80, URZ ;  /* 0x0000008004197890 */ /* 0x000fe2000fffe0ff */
[----:B-1----:R-:W-:Y:S01]  /*5530*/  @!P1 IMAD.MOV.U32 R0, RZ, RZ, 0x1000 ;  /* 0x00001000ff009424 */ /* 0x002fe200078e00ff */
[----:B------:R-:W-:Y:S01]  /*5540*/  UISETP.NE.AND UP0, UPT, UR5, 0x3, UPT ;  /* 0x000000030500788c */ /* 0x000fe2000bf05270 */
[----:B------:R-:W-:Y:S01]  /*5550*/  VIADD R14, R14, 0x1 ;  /* 0x000000010e0e7836 */ /* 0x000fe20000000000 */
[----:B------:R-:W-:Y:S01]  /*5560*/  UMOV UR18, 0x0 ;  /* 0x0000000000127882 */ /* 0x000fe20000000000 */
[----:B------:R-:W-:Y:S01]  /*5570*/  UMOV UR19, 0x10000000 ;  /* 0x1000000000137882 */ /* 0x000fe20000000000 */
[----:B------:R-:W-:Y:S02]  /*5580*/  USEL UR21, UR5, URZ, UP0 ;  /* 0x000000ff05157287 */ /* 0x000fe40008000000 */
[----:B------:R-:W-:Y:S02]  /*5590*/  USEL UR9, URZ, 0x1, UP0 ;  /* 0x00000001ff097887 */ /* 0x000fe40008000000 */
[----:B------:R-:W-:Y:S01]  /*55a0*/  VOTEU.ALL UP0, P1 ;  /* 0x0000000000ff7886 */ /* 0x000fe20000800000 */
[----:B------:R-:W-:Y:S01]  /*55b0*/  IMAD.U32 R9, RZ, RZ, UR6 ;  /* 0x00000006ff097e24 */ /* 0x000fe2000f8e00ff */
[----:B------:R-:W-:Y:S01]  /*55c0*/  UMOV UR28, UR36 ;  /* 0x00000024001c7c82 */ /* 0x000fe20008000000 */
[----:B------:R-:W-:Y:S01]  /*55d0*/  IMAD.U32 R8, RZ, RZ, UR7 ;  /* 0x00000007ff087e24 */ /* 0x000fe2000f8e00ff */
[----:B------:R-:W-:Y:S01]  /*55e0*/  LOP3.LUT R15, R15, UR9, RZ, 0x3c, !PT ;  /* 0x000000090f0f7c12 */ /* 0x000fe2000f8e3cff */
[----:B------:R-:W-:Y:S01]  /*55f0*/  @!UP0 ULEA UR5, UR12, UR29, 0xc ;  /* 0x0000001d0c058291 */ /* 0x000fe2000f8e60ff */
[----:B------:R-:W-:Y:S01]  /*5600*/  @!P1 R2UR UR7, R9 ;  /* 0x00000000090792ca */ /* 0x000fe200000e0000 */
[----:B------:R-:W-:Y:S01]  /*5610*/  @!UP0 UIADD3 UR10, UPT, UPT, UR26, 0x20, URZ ;  /* 0x000000201a0a8890 */ /* 0x000fe2000fffe0ff */
[----:B------:R-:W-:Y:S01]  /*5620*/  @!P1 R2UR UR6, R8 ;  /* 0x00000000080692ca */ /* 0x000fe200000e0000 */
[----:B------:R-:W-:Y:S01]  /*5630*/  @!UP0 UIADD3 UR24, UPT, UPT, UR5, 0x200, URZ ;  /* 0x0000020005188890 */ /* 0x000fe2000fffe0ff */
[----:B------:R-:W-:Y:S01]  /*5640*/  SHF.L.U32 R6, R15, 0x1f, RZ ;  /* 0x0000001f0f067819 */ /* 0x000fe200000006ff */
[----:B------:R-:W-:Y:S01]  /*5650*/  @!UP0 UIADD3 UR8, UPT, UPT, UR5, 0xa00, URZ ;  /* 0x00000a0005088890 */ /* 0x000fe2000fffe0ff */
[----:B------:R-:W-:Y:S01]  /*5660*/  VOTEU.ALL UP0, P1 ;  /* 0x0000000000ff7886 */ /* 0x000fe20000800000 */
[----:B------:R-:W-:Y:S01]  /*5670*/  UMOV UR11, UR27 ;  /* 0x0000001b000b7c82 */ /* 0x000fe20008000000 */
[----:B------:R-:W-:Y:S01]  /*5680*/  UMOV UR12, UR36 ;  /* 0x00000024000c7c82 */ /* 0x000fe20008000000 */
[----:B------:R-:W-:Y:S01]  /*5690*/  UMOV UR9, UR25 ;  /* 0x0000001900097c82 */ /* 0x000fe20008000000 */
[----:B------:R-:W-:Y:S02]  /*56a0*/  UPRMT UR16, UR55, 0x654, UR25 ;  /* 0x0000065437107896 */ /* 0x000fe40008000019 */
[----:B------:R-:W-:Y:S03]  /*56b0*/  ULEA UR5, UR21, UR29, 0x3 ;  /* 0x0000001d15057291 */ /* 0x000fe6000f8e18ff */
[----:B------:R1:W-:Y:S01]  /*56c0*/  @!UP0 UTMALDG.3D [UR24], [UR6], desc[UR18] ;  /* 0x00001218060085b4 */ /* 0x0003e20008011000 */
[----:B------:R-:W-:Y:S05]  /*56d0*/  VOTEU.ALL UP0, P1 ;  /* 0x0000000000ff7886 */ /* 0x000fea0000800000 */
[----:B------:R1:W-:Y:S01]  /*56e0*/  @!UP0 UTMALDG.3D [UR8], [UR6], desc[UR18] ;  /* 0x00001208060085b4 */ /* 0x0003e20008011000 */
[----:B------:R1:W-:Y:S01]  /*56f0*/  @!P1 SYNCS.ARRIVE.TRANS64.RED.A0TR RZ, [UR4+0x80], R0 ;  /* 0x00008000ffff99a7 */ /* 0x0003e20008300404 */
[----:B------:R-:W-:Y:S01]  /*5700*/  SYNCS.ARRIVE.TRANS64.RED.A1T0 RZ, [UR16], RZ ;  /* 0x000000ffffff79a7 */ /* 0x000fe20008100410 */
[----:B------:R-:W2:Y:S02]  /*5710*/  SYNCS.PHASECHK.TRANS64.TRYWAIT P0, [UR5+0x98], R6 ;  /* 0x00009806ff0075a7 */ /* 0x000ea40008001105 */
[----:B-12---:R-:W-:Y:S05]  /*5720*/  @!P0 BRA `(.L_x_101) ;  /* 0x0000003400888947 */ /* 0x006fea0003800000 */
.L_x_184:
[----:B------:R-:W-:Y:S01]  /*5730*/  UIADD3 UR17, UPT, UPT, UR5, 0x80, URZ ;  /* 0x0000008005117890 */ /* 0x000fe2000fffe0ff */
[----:B-1----:R-:W-:Y:S01]  /*5740*/  @!P1 IADD3 R6, P0, PT, R16, 0x580, RZ ;  /* 0x0000058010069810 */ /* 0x002fe20007f1e0ff */
[----:B------:R-:W-:Y:S01]  /*5750*/  UPLOP3.LUT UP3, UPT, UPT, UPT, UPT, 0x80, 0x8 ;  /* 0x000000000008789c */ /* 0x000fe20003f6f070 */
[----:B------:R-:W-:Y:S01]  /*5760*/  R2UR UR43, R50 ;  /* 0x00000000322b72ca */ /* 0x000fe200000e0000 */
[----:B------:R-:W-:Y:S01]  /*5770*/  UMOV UR24, 0x0 ;  /* 0x0000000000187882 */ /* 0x000fe20000000000 */
[----:B------:R-:W-:Y:S01]  /*5780*/  @!P1 R2UR UR6, R6 ;  /* 0x00000000060692ca */ /* 0x000fe200000e0000 */
[----:B------:R-:W-:Y:S01]  /*5790*/  @!P1 IMAD.X R0, RZ, RZ, R17, P0 ;  /* 0x000000ffff009224 */ /* 0x000fe200000e0611 */
[----:B------:R-:W-:Y:S01]  /*57a0*/  UMOV UR25, 0x10000000 ;  /* 0x1000000000197882 */ /* 0x000fe20000000000 */
[----:B------:R-:W-:Y:S01]  /*57b0*/  UMOV UR19, UR27 ;  /* 0x0000001b00137c82 */ /* 0x000fe20008000000 */
[----:B------:R-:W-:Y:S01]  /*57c0*/  UMOV UR20, UR36 ;  /* 0x0000002400147c82 */ /* 0x000fe20008000000 */
[----:B------:R-:W-:Y:S01]  /*57d0*/  UMOV UR11, UR27 ;  /* 0x0000001b000b7c82 */ /* 0x000fe20008000000 */
[----:B------:R-:W-:Y:S01]  /*57e0*/  @!P1 R2UR UR4, R0 ;  /* 0x00000000000492ca */ /* 0x000fe200000e0000 */
[----:B------:R-:W-:Y:S01]  /*57f0*/  UMOV UR12, UR36 ;  /* 0x00000024000c7c82 */ /* 0x000fe20008000000 */
[----:B------:R-:W-:Y:S01]  /*5800*/  UMOV UR9, UR17 ;  /* 0x0000001100097c82 */ /* 0x000fe20008000000 */
[----:B------:R-:W-:Y:S01]  /*5810*/  VOTEU.ALL UP0, P1 ;  /* 0x0000000000ff7886 */ /* 0x000fe20000800000 */
[----:B------:R-:W-:Y:S01]  /*5820*/  R2UR UR28, R51 ;  /* 0x00000000331c72ca */ /* 0x000fe200000e0000 */
[----:B------:R-:W-:Y:S01]  /*5830*/  UMOV UR36, UR30 ;  /* 0x0000001e00247c82 */ /* 0x000fe20008000000 */
[----:B------:R-:W-:Y:S01]  /*5840*/  ISETP.NE.AND P0, PT, R14, 0x2, PT ;  /* 0x000000020e00780c */ /* 0x000fe20003f05270 */
[----:B------:R-:W-:Y:S01]  /*5850*/  IMAD.U32 R8, RZ, RZ, UR6 ;  /* 0x00000006ff087e24 */ /* 0x000fe2000f8e00ff */
[----:B------:R-:W-:Y:S02]  /*5860*/  @!UP0 UIADD3 UR18, UPT, UPT, UR26, 0x10, URZ ;  /* 0x000000101a128890 */ /* 0x000fe4000fffe0ff */
[----:B------:R-:W-:Y:S01]  /*5870*/  @!UP0 UIADD3 UR10, UPT, UPT, UR26, 0x30, URZ ;  /* 0x000000301a0a8890 */ /* 0x000fe2000fffe0ff */
[----:B------:R-:W-:Y:S01]  /*5880*/  SEL R0, RZ, 0x1, P0 ;  /* 0x00000001ff007807 */ /* 0x000fe20000000000 */
[----:B------:R-:W-:Y:S01]  /*5890*/  UIADD3 UR26, UPT, UPT, UR13, UR43, URZ ;  /* 0x0000002b0d1a7290 */ /* 0x000fe2000fffe0ff */
[----:B------:R-:W-:Y:S01]  /*58a0*/  IMAD.U32 R9, RZ, RZ, UR4 ;  /* 0x00000004ff097e24 */ /* 0x000fe2000f8e00ff */
[----:B------:R-:W-:Y:S01]  /*58b0*/  @!P1 R2UR UR6, R8 ;  /* 0x00000000080692ca */ /* 0x000fe200000e0000 */
[----:B------:R-:W-:Y:S01]  /*58c0*/  @!UP0 ULEA UR4, UR21, UR29, 0xc ;  /* 0x0000001d15048291 */ /* 0x000fe2000f8e60ff */
[----:B------:R-:W-:Y:S02]  /*58d0*/  LOP3.LUT R13, R13, R0, RZ, 0x3c, !PT ;  /* 0x000000000d0d7212 */ /* 0x000fe400078e3cff */
[----:B------:R-:W-:Y:S01]  /*58e0*/  @!P1 R2UR UR7, R9 ;  /* 0x00000000090792ca */ /* 0x000fe200000e0000 */
[----:B------:R-:W-:Y:S01]  /*58f0*/  @!UP0 UIADD3 UR16, UPT, UPT, UR4, 0x200, URZ ;  /* 0x0000020004108890 */ /* 0x000fe2000fffe0ff */
[----:B------:R-:W-:Y:S01]  /*5900*/  SEL R14, R14, RZ, P0 ;  /* 0x000000ff0e0e7207 */ /* 0x000fe20000000000 */
[----:B------:R-:W-:Y:S01]  /*5910*/  @!UP0 UIADD3 UR8, UPT, UPT, UR4, 0xa00, URZ ;  /* 0x00000a0004088890 */ /* 0x000fe2000fffe0ff */
[----:B------:R-:W-:Y:S01]  /*5920*/  VOTEU.ALL UP0, P1 ;  /* 0x0000000000ff7886 */ /* 0x000fe20000800000 */
[----:B------:R-:W-:Y:S08]  /*5930*/  UPRMT UR4, UR55, 0x654, UR17 ;  /* 0x0000065437047896 */ /* 0x000ff00008000011 */
[----:B------:R1:W-:Y:S01]  /*5940*/  @!UP0 UTMALDG.3D [UR16], [UR6], desc[UR24] ;  /* 0x00001810060085b4 */ /* 0x0003e20008011000 */
[----:B------:R-:W-:Y:S05]  /*5950*/  VOTEU.ALL UP0, P1 ;  /* 0x0000000000ff7886 */ /* 0x000fea0000800000 */
[----:B------:R2:W-:Y:S01]  /*5960*/  @!UP0 UTMALDG.3D [UR8], [UR6], desc[UR24] ;  /* 0x00001808060085b4 */ /* 0x0005e20008011000 */
[----:B------:R3:W-:Y:S01]  /*5970*/  @!P1 SYNCS.ARRIVE.TRANS64.RED.A0TR RZ, [UR5+0x80], R7 ;  /* 0x00008007ffff99a7 */ /* 0x0007e20008300405 */
[----:B------:R-:W-:Y:S01]  /*5980*/  SYNCS.ARRIVE.TRANS64.RED.A1T0 RZ, [UR4], RZ ;  /* 0x000000ffffff79a7 */ /* 0x000fe20008100404 */
[----:B------:R-:W-:Y:S04]  /*5990*/  UIADD3 UR4, UPT, UPT, UR21, 0x1, URZ ;  /* 0x0000000115047890 */ /* 0x000fe8000fffe0ff */
[----:B------:R-:W-:Y:S04]  /*59a0*/  UISETP.NE.AND UP0, UPT, UR4, 0x3, UPT ;  /* 0x000000030400788c */ /* 0x000fe8000bf05270 */
[----:B------:R-:W-:Y:S02]  /*59b0*/  USEL UR5, URZ, 0x1, UP0 ;  /* 0x00000001ff057887 */ /* 0x000fe40008000000 */
[----:B-1----:R-:W-:Y:S04]  /*59c0*/  UIADD3 UR20, UPT, UPT, UR14, UR28, URZ ;  /* 0x0000001c0e147290 */ /* 0x002fe8000fffe0ff */
[----:B------:R-:W-:Y:S01]  /*59d0*/  LOP3.LUT R15, R15, UR5, RZ, 0x3c, !PT ;  /* 0x000000050f0f7c12 */ /* 0x000fe2000f8e3cff */
[----:B--2---:R-:W-:Y:S01]  /*59e0*/  USEL UR12, UR4, URZ, UP0 ;  /* 0x000000ff040c7287 */ /* 0x004fe20008000000 */
[----:B------:R-:W-:Y:S11]  /*59f0*/  BRA.U UP1, `(.L_x_102) ;  /* 0xfffffff101b47547 */ /* 0x000ff6000b83ffff */
[----:B------:R-:W-:Y:S01]  /*5a00*/  UIADD3 UR29, UPT, UPT, UR29, 0x98, URZ ;  /* 0x000000981d1d7890 */ /* 0x000fe2000fffe0ff */
[----:B----4-:R-:W-:-:S03]  /*5a10*/  SHF.L.U32 R2, R15, 0x1f, RZ ;  /* 0x0000001f0f027819 */ /* 0x010fc600000006ff */
[----:B------:R-:W-:-:S09]  /*5a20*/  ULEA UR4, UR12, UR29, 0x3 ;  /* 0x0000001d0c047291 */ /* 0x000fd2000f8e18ff */
[----:B------:R-:W1:Y:S02]  /*5a30*/  SYNCS.PHASECHK.TRANS64.TRYWAIT P0, [UR4], R2 ;  /* 0x00000002ff0075a7 */ /* 0x000e640008001104 */
[----:B-1----:R-:W-:Y:S05]  /*5a40*/  @!P0 BRA `(.L_x_103) ;  /* 0x0000003000d88947 */ /* 0x002fea0003800000 */
.L_x_186:
        /* <DEDUP_REMOVED lines=9> */
.L_x_188:
[----:B------:R-:W-:-:S04]  /*5ae0*/  UIADD3 UR4, UPT, UPT, UR4, 0x1, URZ ;  /* 0x0000000104047890 */ /* 0x000fc8000fffe0ff */
[----:B------:R-:W-:-:S04]  /*5af0*/  UISETP.NE.AND UP0, UPT, UR4, 0x3, UPT ;  /* 0x000000030400788c */ /* 0x000fc8000bf05270 */
[----:B------:R-:W-:Y:S02]  /*5b00*/  USEL UR5, URZ, 0x1, UP0 ;  /* 0x00000001ff057887 */ /* 0x000fe40008000000 */
[----:B------:R-:W-:-:S04]  /*5b10*/  USEL UR4, UR4, URZ, UP0 ;  /* 0x000000ff04047287 */ /* 0x000fc80008000000 */
[----:B------:R-:W-:Y:S01]  /*5b20*/  ULEA UR4, UR4, UR29, 0x3 ;  /* 0x0000001d04047291 */ /* 0x000fe2000f8e18ff */
[----:B-1----:R-:W-:-:S04]  /*5b30*/  LOP3.LUT R2, R15, UR5, RZ, 0x3c, !PT ;  /* 0x000000050f027c12 */ /* 0x002fc8000f8e3cff */
[----:B------:R-:W-:Y:S01]  /*5b40*/  SHF.L.U32 R2, R2, 0x1f, RZ ;  /* 0x0000001f02027819 */ /* 0x000fe200000006ff */
[----:B------:R-:W-:-:S07]  /*5b50*/  IMAD.U32 R0, RZ, RZ, UR4 ;  /* 0x00000004ff007e24 */ /* 0x000fce000f8e00ff */
.L_x_105:
[----:B-1----:R1:W2:Y:S02]  /*5b60*/  SYNCS.PHASECHK.TRANS64.TRYWAIT P0, [R0+URZ], R2 ;  /* 0x00000002000075a7 */ /* 0x0022a400080011ff */
[----:B--2---:R-:W-:Y:S05]  /*5b70*/  @!P0 NANOSLEEP.SYNCS 0x989680 ;  /* 0x009896800000895d */ /* 0x004fea0003900000 */
[----:B------:R-:W2:Y:S02]  /*5b80*/  @!P0 SYNCS.PHASECHK.TRANS64 P0, [R0+URZ], R2 ;  /* 0x00000002000085a7 */ /* 0x000ea400080010ff */
[----:B--2---:R-:W-:Y:S05]  /*5b90*/  @P0 EXIT ;  /* 0x000000000000094d */ /* 0x004fea0003800000 */
[----:B------:R-:W-:Y:S05]  /*5ba0*/  BRA `(.L_x_105) ;  /* 0xfffffffc00ec7947 */ /* 0x000fea000383ffff */
.L_x_93:
[----:B------:R-:W-:-:S06]  /*5bb0*/  UISETP.GE.AND UP0, UPT, UR18, 0x4, UPT ;  /* 0x000000041200788c */ /* 0x000fcc000bf06270 */
[----:B------:R-:W-:-:S13]  /*5bc0*/  PLOP3.LUT P0, PT, PT, PT, UP0, 0x80, 0x8 ;  /* 0x000000000008781c */ /* 0x000fda0003f0f008 */
[----:B------:R-:W-:Y:S05]  /*5bd0*/  @!P0 EXIT ;  /* 0x000000000000894d */ /* 0x000fea0003800000 */
[----:B------:R-:W-:Y:S01]  /*5be0*/  BAR.SYNC.DEFER_BLOCKING 0x6, 0xa0 ;  /* 0x0182800000007b1d */ /* 0x000fe20000010000 */
[C---:B------:R-:W-:Y:S01]  /*5bf0*/  IMAD.SHL.U32 R45, R58.reuse, 0x10, RZ ;  /* 0x000000103a2d7824 */ /* 0x040fe200078e00ff */
[----:B------:R-:W-:Y:S01]  /*5c00*/  CS2R R56, SRZ ;  /* 0x0000000000387805 */ /* 0x000fe2000001ff00 */
[----:B------:R-:W-:Y:S02]  /*5c10*/  IMAD.SHL.U32 R3, R47, 0x200000, RZ ;  /* 0x002000002f037824 */ /* 0x000fe400078e00ff */
[C---:B------:R-:W-:Y:S01]  /*5c20*/  IMAD.U32 R23, R58.reuse, 0x10000, RZ ;  /* 0x000100003a177824 */ /* 0x040fe200078e00ff */
[----:B------:R-:W-:Y:S01]  /*5c30*/  UMOV UR45, 0x400 ;  /* 0x00000400002d7882 */ /* 0x000fe20000000000 */
[----:B------:R-:W1:Y:S01]  /*5c40*/  LDCU.64 UR4, c[0x0][0x890] ;  /* 0x00011200ff0477ac */ /* 0x000e620008000a00 */
[----:B------:R-:W2:Y:S01]  /*5c50*/  LDC.64 R42, c[0x0][0x8b0] ;  /* 0x00022c00ff2a7b82 */ /* 0x000ea20000000a00 */
[----:B------:R-:W-:Y:S01]  /*5c60*/  IMAD.SHL.U32 R2, R58, 0x2, RZ ;  /* 0x000000023a027824 */ /* 0x000fe200078e00ff */
[----:B------:R-:W-:Y:S01]  /*5c70*/  LOP3.LUT R7, R45, 0x40, RZ, 0xc0, !PT ;  /* 0x000000402d077812 */ /* 0x000fe200078ec0ff */
[----:B------:R-:W-:Y:S01]  /*5c80*/  ULEA UR45, UR55, UR45, 0x18 ;  /* 0x0000002d372d7291 */ /* 0x000fe2000f8ec0ff */
[----:B------:R-:W-:Y:S01]  /*5c90*/  IMAD.SHL.U32 R6, R47, 0x200, RZ ;  /* 0x000002002f067824 */ /* 0x000fe200078e00ff */
[----:B------:R-:W-:Y:S01]  /*5ca0*/  LOP3.LUT R44, R45, 0x5b0, RZ, 0xc0, !PT ;  /* 0x000005b02d2c7812 */ /* 0x000fe200078ec0ff */
[----:B------:R-:W-:Y:S01]  /*5cb0*/  IMAD.MOV.U32 R22, RZ, RZ, RZ ;  /* 0x000000ffff167224 */ /* 0x000fe200078e00ff */
[----:B------:R-:W-:Y:S01]  /*5cc0*/  LOP3.LUT R3, R3, 0x200000, RZ, 0xc0, !PT ;  /* 0x0020000003037812 */ /* 0x000fe200078ec0ff */
[----:B------:R-:W3:Y:S01]  /*5cd0*/  LDC.64 R40, c[0x0][0x8a8] ;  /* 0x00022a00ff287b82 */ /* 0x000ee20000000a00 */
[----:B------:R-:W-:Y:S01]  /*5ce0*/  LOP3.LUT R2, R7, 0x8, R2, 0xf8, !PT ;  /* 0x0000000807027812 */ /* 0x000fe200078ef802 */
[----:B------:R-:W-:Y:S01]  /*5cf0*/  IMAD.MOV.U32 R55, RZ, RZ, RZ ;  /* 0x000000ffff377224 */ /* 0x000fe200078e00ff */
[----:B------:R-:W-:Y:S01]  /*5d00*/  LOP3.LUT R44, R44, 0x200, R6, 0xf8, !PT ;  /* 0x000002002c2c7812 */ /* 0x000fe200078ef806 */
[----:B------:R-:W4:Y:S01]  /*5d10*/  LDCU UR63, c[0x0][0x370] ;  /* 0x00006e00ff3f77ac */ /* 0x000f220008000800 */
[----:B------:R-:W-:-:S02]  /*5d20*/  LOP3.LUT R23, R3, 0x400000, R23, 0xf8, !PT ;  /* 0x0040000003177812 */ /* 0x000fc400078ef817 */
[----:B------:R-:W-:Y:S01]  /*5d30*/  LOP3.LUT P0, RZ, R45, 0x40, RZ, 0xc0, !PT ;  /* 0x000000402dff7812 */ /* 0x000fe2000780c0ff */
[----:B------:R-:W4:Y:S01]  /*5d40*/  LDS R0, [UR45+0x170] ;  /* 0x0001702dff007984 */ /* 0x000f220008000800 */
[----:B-1----:R-:W-:Y:S01]  /*5d50*/  IMAD.U32 R49, RZ, RZ, UR4 ;  /* 0x00000004ff317e24 */ /* 0x002fe2000f8e00ff */
[----:B------:R-:W-:Y:S01]  /*5d60*/  UIADD3 UR4, UPT, UPT, UR45, 0x200, URZ ;  /* 0x000002002d047890 */ /* 0x000fe2000fffe0ff */
[----:B------:R-:W-:Y:S01]  /*5d70*/  LOP3.LUT R44, R44, R2, RZ, 0xfc, !PT ;  /* 0x000000022c2c7212 */ /* 0x000fe200078efcff */
[----:B------:R-:W-:Y:S01]  /*5d80*/  IMAD.U32 R48, RZ, RZ, UR5 ;  /* 0x00000005ff307e24 */ /* 0x000fe2000f8e00ff */
[----:B------:R-:W-:Y:S01]  /*5d90*/  P2R R2, PR, RZ, 0x1 ;  /* 0x00000001ff027803 */ /* 0x000fe20000000000 */
[----:B------:R-:W1:Y:S01]  /*5da0*/  LDCU UR43, c[0x0][0xb0c] ;  /* 0x00016180ff2b77ac */ /* 0x000e620008000800 */
[----:B------:R-:W-:Y:S01]  /*5db0*/  LOP3.LUT R58, R58, 0x60, RZ, 0xc0, !PT ;  /* 0x000000603a3a7812 */ /* 0x000fe200078ec0ff */
[----:B------:R-:W-:Y:S01]  /*5dc0*/  IMAD.U32 R60, RZ, RZ, UR4 ;  /* 0x00000004ff3c7e24 */ /* 0x000fe2000f8e00ff */
[----:B------:R-:W1:Y:S01]  /*5dd0*/  LDCU UR39, c[0x0][0xb30] ;  /* 0x00016600ff2777ac */ /* 0x000e620008000800 */
[----:B------:R-:W1:Y:S01]  /*5de0*/  LDCU.64 UR60, c[0x0][0x888] ;  /* 0x00011100ff3c77ac */ /* 0x000e620008000a00 */
[----:B------:R-:W1:Y:S01]  /*5df0*/  LDCU.64 UR40, c[0x0][0xb28] ;  /* 0x00016500ff2877ac */ /* 0x000e620008000a00 */
[----:B------:R-:W1:Y:S01]  /*5e00*/  LDCU.128 UR56, c[0x0][0xb10] ;  /* 0x00016200ff3877ac */ /* 0x000e620008000c00 */
[----:B------:R-:W1:Y:S01]  /*5e10*/  LDCU UR62, c[0x0][0x374] ;  /* 0x00006e80ff3e77ac */ /* 0x000e620008000800 */
[----:B------:R-:W-:Y:S01]  /*5e20*/  UMOV UR54, 0x1 ;  /* 0x0000000100367882 */ /* 0x000fe20000000000 */
[----:B------:R-:W-:Y:S01]  /*5e30*/  UMOV UR47, URZ ;  /* 0x000000ff002f7c82 */ /* 0x000fe20008000000 */
[----:B------:R-:W-:Y:S01]  /*5e40*/  UMOV UR53, URZ ;  /* 0x000000ff00357c82 */ /* 0x000fe20008000000 */
[----:B------:R-:W-:Y:S01]  /*5e50*/  UMOV UR52, URZ ;  /* 0x000000ff00347c82 */ /* 0x000fe20008000000 */
[----:B-1234-:R-:W-:-:S07]  /*5e60*/  IMAD.IADD R23, R0, 0x1, R23 ;  /* 0x0000000100177824 */ /* 0x01efce00078e0217 */
.L_x_136:
[C---:B------:R-:W-:Y:S02]  /*5e70*/  LEA R0, R55.reuse, UR45, 0x3 ;  /* 0x0000002d37007c11 */ /* 0x040fe4000f8e18ff */
[----:B------:R-:W-:Y:S02]  /*5e80*/  SHF.L.U32 R2, R56, 0x1f, RZ ;  /* 0x0000001f38027819 */ /* 0x000fe400000006ff */
[----:B------:R-:W-:Y:S02]  /*5e90*/  LEA R4, R55, UR45, 0x4 ;  /* 0x0000002d37047c11 */ /* 0x000fe4000f8e20ff */
[----:B------:R-:W1:Y:S02]  /*5ea0*/  SYNCS.PHASECHK.TRANS64.TRYWAIT P0, [R0+URZ+0xc0], R2 ;  /* 0x0000c002000075a7 */ /* 0x000e6400080011ff */
[----:B-1----:R-:W-:Y:S05]  /*5eb0*/  @!P0 BRA `(.L_x_106) ;  /* 0x0000002c00ec8947 */ /* 0x002fea0003800000 */
.L_x_189:
[----:B------:R-:W-:Y:S01]  /*5ec0*/  R2UR UR7, R59 ;  /* 0x000000003b0772ca */ /* 0x000fe200000e0000 */
[----:B------:R-:W2:Y:S01]  /*5ed0*/  LDS.128 R4, [R4+0x150] ;  /* 0x0001500004047984 */ /* 0x000ea20000000c00 */
[----:B-1----:R-:W-:Y:S01]  /*5ee0*/  VIADD R0, R0, 0xd0 ;  /* 0x000000d000007836 */ /* 0x002fe20000000000 */
[----:B------:R-:W-:Y:S04]  /*5ef0*/  UISETP.GE.AND UP0, UPT, UR42, 0x1, UPT ;  /* 0x000000012a00788c */ /* 0x000fe8000bf06270 */
[----:B------:R-:W-:Y:S01]  /*5f00*/  PRMT R0, RZ, 0x654, R0 ;  /* 0x00000654ff007816 */ /* 0x000fe20000000000 */
[----:B------:R-:W-:Y:S01]  /*5f10*/  @!PT LDS RZ, [RZ] ;  /* 0x00000000fffff984 */ /* 0x000fe20000000800 */
[----:B------:R-:W-:Y:S01]  /*5f20*/  @!PT LDS RZ, [RZ] ;  /* 0x00000000fffff984 */ /* 0x000fe20000000800 */
[----:B------:R-:W-:Y:S01]  /*5f30*/  @!PT LDS RZ, [RZ] ;  /* 0x00000000fffff984 */ /* 0x000fe20000000800 */
[----:B------:R-:W-:Y:S01]  /*5f40*/  @!PT LDS RZ, [RZ] ;  /* 0x00000000fffff984 */ /* 0x000fe20000000800 */
[----:B------:R1:W-:Y:S06]  /*5f50*/  MEMBAR.ALL.CTA ;  /* 0x0000000000007992 */ /* 0x0003ec0000008000 */
[----:B-1----:R-:W1:Y:S02]  /*5f60*/  FENCE.VIEW.ASYNC.S ;  /* 0x00000000000073c6 */ /* 0x002e640000000000 */
[----:B-1----:R1:W-:Y:S01]  /*5f70*/  SYNCS.ARRIVE.TRANS64.RED.A1T0 RZ, [R0+URZ], RZ ;  /* 0x000000ff00ff79a7 */ /* 0x0023e200081004ff */
[----:B--2---:R-:W-:Y:S11]  /*5f80*/  LOP3.LUT P0, RZ, R6, 0x1, RZ, 0xc0, !PT ;  /* 0x0000000106ff7812 */ /* 0x004ff6000780c0ff */
[----:B------:R-:W-:Y:S02]  /*5f90*/  @!UPT UIADD3 URZ, UPT, UPT, URZ, URZ, URZ ;  /* 0x000000fffffff290 */ /* 0x000fe4000fffe0ff */
[----:B------:R-:W-:Y:S01]  /*5fa0*/  VOTEU.ANY UP1, P0 ;  /* 0x0000000000ff7886 */ /* 0x000fe20000020100 */
[----:B------:R-:W-:Y:S01]  /*5fb0*/  PLOP3.LUT P0, PT, PT, PT, UP1, 0x80, 0x8 ;  /* 0x000000000008781c */ /* 0x000fe20003f0f018 */
[----:B------:R-:W-:Y:S06]  /*5fc0*/  UP2UR UR4, UPR, URZ, 0x2 ;  /* 0x00000002ff047883 */ /* 0x000fec0008000000 */
[----:B------:R-:W-:Y:S06]  /*5fd0*/  IMAD.U32 R61, RZ, RZ, UR4 ;  /* 0x00000004ff3d7e24 */ /* 0x000fec000f8e00ff */
[----:B------:R-:W-:Y:S02]  /*5fe0*/  @P0 SHF.R.U32.HI R2, RZ, 0x10, R5 ;  /* 0x00000010ff020819 */ /* 0x000fe40000011605 */
[----:B------:R-:W-:Y:S02]  /*5ff0*/  @P0 MOV R3, R4 ;  /* 0x0000000400030202 */ /* 0x000fe40000000f00 */
[----:B------:R-:W-:Y:S02]  /*6000*/  @P0 R2UR UR4, R2 ;  /* 0x00000000020402ca */ /* 0x000fe400000e0000 */
[----:B------:R-:W-:Y:S02]  /*6010*/  @P0 LOP3.LUT R4, R5, 0xffff, RZ, 0xc0, !PT ;  /* 0x0000ffff05040812 */ /* 0x000fe400078ec0ff */
[----:B------:R-:W-:Y:S02]  /*6020*/  @P0 R2UR UR6, R3 ;  /* 0x00000000030602ca */ /* 0x000fe400000e0000 */
[----:B------:R-:W-:Y:S07]  /*6030*/  @P0 R2UR UR5, R4 ;  /* 0x00000000040502ca */ /* 0x000fee00000e0000 */
[----:B------:R-:W-:Y:S02]  /*6040*/  @UP1 UMOV UR7, UR4 ;  /* 0x0000000400071c82 */ /* 0x000fe40008000000 */
[----:B------:R-:W-:Y:S02]  /*6050*/  IMAD.U32 R59, RZ, RZ, UR7 ;  /* 0x00000007ff3b7e24 */ /* 0x000fe4000f8e00ff */
[----:B------:R-:W-:Y:S02]  /*6060*/  @UP1 UMOV UR38, UR6 ;  /* 0x0000000600261c82 */ /* 0x000fe40008000000 */
[----:B------:R-:W-:Y:S01]  /*6070*/  @UP1 UMOV UR37, UR5 ;  /* 0x0000000500251c82 */ /* 0x000fe20008000000 */
[----:B-1----:R-:W-:Y:S05]  /*6080*/  BRA.U !UP0, `(.L_x_107) ;  /* 0x0000000108cc7547 */ /* 0x002fea000b800000 */
[----:B------:R-:W1:Y:S01]  /*6090*/  LDCU UR12, c[0x0][0xb20] ;  /* 0x00016400ff0c77ac */ /* 0x000e620008000800 */
[----:B------:R-:W-:Y:S02]  /*60a0*/  UIMAD.WIDE.U32 UR4, UR62, UR59, URZ ;  /* 0x0000003b3e0472a5 */ /* 0x000fe4000f8e00ff */
[----:B------:R-:W-:Y:S02]  /*60b0*/  UIMAD.WIDE.U32 UR6, UR63, UR56, URZ ;  /* 0x000000383f0672a5 */ /* 0x000fe4000f8e00ff */
[----:B------:R-:W-:Y:S02]  /*60c0*/  UISETP.NE.AND UP0, UPT, UR58, 0x1, UPT ;  /* 0x000000013a00788c */ /* 0x000fe4000bf05270 */
[----:B------:R-:W-:Y:S02]  /*60d0*/  UIMAD.WIDE.U32 UR8, UR37, UR59, URZ ;  /* 0x0000003b250872a5 */ /* 0x000fe4000f8e00ff */
[----:B------:R-:W-:Y:S02]  /*60e0*/  UIMAD.WIDE.U32 UR10, UR38, UR56, URZ ;  /* 0x00000038260a72a5 */ /* 0x000fe4000f8e00ff */
[----:B------:R-:W-:Y:S02]  /*60f0*/  UISETP.NE.AND UP1, UPT, UR43, 0x1, UPT ;  /* 0x000000012b00788c */ /* 0x000fe4000bf25270 */
[----:B------:R-:W-:Y:S01]  /*6100*/  UISETP.NE.AND UP2, UPT, UR42, 0x1, UPT ;  /* 0x000000012a00788c */ /* 0x000fe2000bf45270 */
[----:B------:R-:W-:Y:S02]  /*6110*/  UMOV UR4, UR5 ;  /* 0x0000000500047c82 */ /* 0x000fe40008000000 */
[----:B-1----:R-:W-:Y:S03]  /*6120*/  USHF.R.U32.HI UR5, URZ, UR12, UR4 ;  /* 0x0000000cff057299 */ /* 0x002fe60008011604 */
[----:B------:R-:W-:Y:S02]  /*6130*/  UMOV UR4, UR7 ;  /* 0x0000000700047c82 */ /* 0x000fe40008000000 */
[----:B------:R-:W-:Y:S02]  /*6140*/  USHF.R.U32.HI UR7, URZ, UR57, UR4 ;  /* 0x00000039ff077299 */ /* 0x000fe40008011604 */
[----:B------:R-:W-:Y:S02]  /*6150*/  USEL UR4, UR62, UR5, !UP0 ;  /* 0x000000053e047287 */ /* 0x000fe4000c000000 */
[----:B------:R-:W-:Y:S01]  /*6160*/  USEL UR7, UR63, UR7, !UP1 ;  /* 0x000000073f077287 */ /* 0x000fe2000c800000 */
[----:B------:R-:W-:Y:S01]  /*6170*/  UMOV UR5, UR9 ;  /* 0x0000000900057c82 */ /* 0x000fe20008000000 */
[----:B------:R-:W-:Y:S02]  /*6180*/  UIMAD.WIDE.U32 UR8, UR4, UR40, URZ ;  /* 0x00000028040872a5 */ /* 0x000fe4000f8e00ff */
[----:B------:R-:W-:Y:S03]  /*6190*/  USHF.R.U32.HI UR6, URZ, UR12, UR5 ;  /* 0x0000000cff067299 */ /* 0x000fe60008011605 */
[----:B------:R-:W-:Y:S01]  /*61a0*/  UMOV UR5, UR11 ;  /* 0x0000000b00057c82 */ /* 0x000fe20008000000 */
[----:B------:R-:W-:Y:S02]  /*61b0*/  UIMAD.WIDE.U32 UR10, UR7, UR40, URZ ;  /* 0x00000028070a72a5 */ /* 0x000fe4000f8e00ff */
[----:B------:R-:W-:Y:S02]  /*61c0*/  USHF.R.U32.HI UR12, URZ, UR57, UR5 ;  /* 0x00000039ff0c7299 */ /* 0x000fe40008011605 */
[----:B------:R-:W-:Y:S01]  /*61d0*/  USEL UR6, UR37, UR6, !UP0 ;  /* 0x0000000625067287 */ /* 0x000fe2000c000000 */
[----:B------:R-:W-:Y:S02]  /*61e0*/  UMOV UR5, UR9 ;  /* 0x0000000900057c82 */ /* 0x000fe40008000000 */
[----:B------:R-:W-:Y:S01]  /*61f0*/  UMOV UR10, UR11 ;  /* 0x0000000b000a7c82 */ /* 0x000fe20008000000 */
[----:B------:R-:W-:Y:S02]  /*6200*/  @UP2 USHF.R.U32.HI UR4, URZ, UR41, UR5 ;  /* 0x00000029ff042299 */ /* 0x000fe40008011605 */
[----:B------:R-:W-:Y:S02]  /*6210*/  @UP2 USHF.R.U32.HI UR7, URZ, UR41, UR10 ;  /* 0x00000029ff072299 */ /* 0x000fe4000801160a */
[----:B------:R-:W-:Y:S02]  /*6220*/  UIMAD UR4, UR42, UR4, URZ ;  /* 0x000000042a0472a4 */ /* 0x000fe4000f8e02ff */
[----:B------:R-:W-:Y:S02]  /*6230*/  UIMAD.WIDE.U32 UR10, UR6, UR40, URZ ;  /* 0x00000028060a72a5 */ /* 0x000fe4000f8e00ff */
[----:B------:R-:W-:Y:S02]  /*6240*/  USEL UR5, UR38, UR12, !UP1 ;  /* 0x0000000c26057287 */ /* 0x000fe4000c800000 */
[----:B------:R-:W-:Y:S02]  /*6250*/  UIMAD UR8, UR42, UR7, URZ ;  /* 0x000000072a0872a4 */ /* 0x000fe4000f8e02ff */
[----:B------:R-:W-:Y:S03]  /*6260*/  UISETP.GE.AND UP0, UPT, UR6, UR4, UPT ;  /* 0x000000040600728c */ /* 0x000fe6000bf06270 */
[----:B------:R-:W-:Y:S01]  /*6270*/  UMOV UR4, UR11 ;  /* 0x0000000b00047c82 */ /* 0x000fe20008000000 */
[----:B------:R-:W-:Y:S02]  /*6280*/  UISETP.GE.OR UP0, UPT, UR5, UR8, UP0 ;  /* 0x000000080500728c */ /* 0x000fe40008706670 */
[----:B------:R-:W-:Y:S02]  /*6290*/  USHF.R.U32.HI UR4, URZ, UR41, UR4 ;  /* 0x00000029ff047299 */ /* 0x000fe40008011604 */
[----:B------:R-:W-:Y:S02]  /*62a0*/  UIMAD.WIDE.U32 UR8, UR5, UR40, URZ ;  /* 0x00000028050872a5 */ /* 0x000fe4000f8e00ff */
[----:B------:R-:W-:Y:S02]  /*62b0*/  USEL UR11, UR6, UR4, !UP2 ;  /* 0x00000004060b7287 */ /* 0x000fe4000d000000 */
[----:B------:R-:W-:Y:S02]  /*62c0*/  UIADD3 UR8, UPT, UPT, -UR5, URZ, URZ ;  /* 0x000000ff05087290 */ /* 0x000fe4000fffe1ff */
[----:B------:R-:W-:Y:S01]  /*62d0*/  UIADD3 UR10, UPT, UPT, -UR11, URZ, URZ ;  /* 0x000000ff0b0a7290 */ /* 0x000fe2000fffe1ff */
[----:B------:R-:W-:Y:S01]  /*62e0*/  @!UP0 UMOV UR4, UR9 ;  /* 0x0000000900048c82 */ /* 0x000fe20008000000 */
[----:B------:R-:W-:Y:S02]  /*62f0*/  UIADD3 UR9, UPT, UPT, -UR6, URZ, URZ ;  /* 0x000000ff06097290 */ /* 0x000fe4000fffe1ff */
[----:B------:R-:W-:Y:S02]  /*6300*/  @!UP0 USHF.R.U32.HI UR4, URZ, UR41, UR4 ;  /* 0x00000029ff048299 */ /* 0x000fe40008011604 */
[----:B------:R-:W-:Y:S02]  /*6310*/  UIMAD UR10, UR42, UR10, UR6 ;  /* 0x0000000a2a0a72a4 */ /* 0x000fe4000f8e0206 */
[----:B------:R-:W-:Y:S04]  /*6320*/  @!UP0 USEL UR4, UR5, UR4, !UP2 ;  /* 0x0000000405048287 */ /* 0x000fe8000d000000 */
[----:B------:R-:W-:Y:S02]  /*6330*/  @!UP0 UIMAD UR10, UR7, UR10, UR4 ;  /* 0x0000000a070a82a4 */ /* 0x000fe4000f8e0204 */
[----:B------:R-:W-:Y:S02]  /*6340*/  @!UP0 UIADD3 UR11, UPT, UPT, UR11, -UR4, URZ ;  /* 0x800000040b0b8290 */ /* 0x000fe4000fffe0ff */
[----:B------:R-:W-:Y:S02]  /*6350*/  UIMAD UR7, UR43, UR8, UR38 ;  /* 0x000000082b0772a4 */ /* 0x000fe4000f8e0226 */
[----:B------:R-:W-:Y:S02]  /*6360*/  @!UP0 UIMAD UR6, UR11, UR42, UR5 ;  /* 0x0000002a0b0682a4 */ /* 0x000fe4000f8e0205 */
[----:B------:R-:W-:Y:S01]  /*6370*/  UIMAD UR4, UR58, UR9, UR37 ;  /* 0x000000093a0472a4 */ /* 0x000fe2000f8e0225 */
[----:B------:R-:W-:Y:S02]  /*6380*/  @!UP0 UMOV UR5, UR10 ;  /* 0x0000000a00058c82 */ /* 0x000fe40008000000 */
[----:B------:R-:W-:Y:S02]  /*6390*/  UIMAD UR38, UR5, UR43, UR7 ;  /* 0x0000002b052672a4 */ /* 0x000fe4000f8e0207 */
[----:B------:R-:W-:Y:S11]  /*63a0*/  UIMAD UR37, UR6, UR58, UR4 ;  /* 0x0000003a062572a4 */ /* 0x000ff6000f8e0204 */
[----:B------:R-:W-:Y:S01]  /*63b0*/  @!UPT UIADD3 URZ, UPT, UPT, URZ, URZ, URZ ;  /* 0x000000fffffff290 */ /* 0x000fe2000fffe0ff */
.L_x_107:
[----:B------:R-:W-:Y:S01]  /*63c0*/  UISETP.NE.AND UP0, UPT, UR39, 0x1, UPT ;  /* 0x000000012700788c */ /* 0x000fe2000bf05270 */
[----:B------:R-:W-:Y:S01]  /*63d0*/  R2UR UR11, R60 ;  /* 0x000000003c0b72ca */ /* 0x000fe200000e0000 */
[----:B------:R-:W-:Y:S01]  /*63e0*/  USHF.L.U32 UR50, UR20, 0x6, URZ ;  /* 0x0000000614327899 */ /* 0x000fe200080006ff */
[----:B------:R-:W-:Y:S01]  /*63f0*/  IADD3 R55, PT, PT, R55, 0x1, RZ ;  /* 0x0000000137377810 */ /* 0x000fe20007ffe0ff */
[----:B------:R-:W-:Y:S07]  /*6400*/  USHF.L.U32 UR49, UR26, 0x6, URZ ;  /* 0x000000061a317899 */ /* 0x000fee00080006ff */
[----:B------:R-:W1:Y:S01]  /*6410*/  @!UP0 LDCU.128 UR12, c[0x0][0xb10] ;  /* 0x00016200ff0c87ac */ /* 0x000e620008000c00 */
[----:B------:R-:W2:Y:S01]  /*6420*/  @!UP0 LDCU UR5, c[0x0][0xb0c] ;  /* 0x00016180ff0587ac */ /* 0x000ea20008000800 */
[----:B------:R-:W3:Y:S01]  /*6430*/  @!UP0 LDCU UR10, c[0x0][0xb20] ;  /* 0x00016400ff0a87ac */ /* 0x000ee20008000800 */
[----:B-1----:R-:W-:Y:S02]  /*6440*/  UIMAD.WIDE.U32 UR8, UR38, UR12, URZ ;  /* 0x0000000c260872a5 */ /* 0x002fe4000f8e00ff */
[----:B------:R-:W-:Y:S02]  /*6450*/  UIMAD.WIDE.U32 UR6, UR37, UR15, URZ ;  /* 0x0000000f250672a5 */ /* 0x000fe4000f8e00ff */
[----:B------:R-:W-:Y:S03]  /*6460*/  @!UP0 UISETP.NE.AND UP1, UPT, UR14, 0x1, UPT ;  /* 0x000000010e00888c */ /* 0x000fe6000bf25270 */
[----:B------:R-:W-:Y:S01]  /*6470*/  @!UP0 UMOV UR4, UR9 ;  /* 0x0000000900048c82 */ /* 0x000fe20008000000 */
[----:B--2---:R-:W-:Y:S02]  /*6480*/  @!UP0 UISETP.NE.AND UP2, UPT, UR5, 0x1, UPT ;  /* 0x000000010500888c */ /* 0x004fe4000bf45270 */
[----:B------:R-:W-:Y:S01]  /*6490*/  @!UP0 USHF.R.U32.HI UR4, URZ, UR13, UR4 ;  /* 0x0000000dff048299 */ /* 0x000fe20008011604 */
[----:B------:R-:W-:Y:S02]  /*64a0*/  @!UP0 UMOV UR6, UR7 ;  /* 0x0000000700068c82 */ /* 0x000fe40008000000 */
[----:B---3--:R-:W-:Y:S02]  /*64b0*/  @!UP0 USHF.R.U32.HI UR6, URZ, UR10, UR6 ;  /* 0x0000000aff068299 */ /* 0x008fe40008011606 */
[----:B------:R-:W-:Y:S02]  /*64c0*/  @!UP0 USEL UR7, UR38, UR4, !UP2 ;  /* 0x0000000426078287 */ /* 0x000fe4000d000000 */
[----:B------:R-:W-:Y:S04]  /*64d0*/  @!UP0 USEL UR6, UR37, UR6, !UP1 ;  /* 0x0000000625068287 */ /* 0x000fe8000c800000 */
[----:B------:R-:W-:Y:S02]  /*64e0*/  @!UP0 UIADD3 UR4, UPT, UPT, -UR7, UR6, URZ ;  /* 0x0000000607048290 */ /* 0x000fe4000fffe1ff */
[----:B------:R-:W-:Y:S02]  /*64f0*/  @!UP0 UIADD3 UR6, UPT, UPT, UR7, -UR6, URZ ;  /* 0x8000000607068290 */ /* 0x000fe4000fffe0ff */
[----:B------:R-:W-:Y:S02]  /*6500*/  @!UP0 UIMAD UR38, UR4, UR5, UR38 ;  /* 0x00000005042682a4 */ /* 0x000fe4000f8e0226 */
[----:B------:R-:W-:Y:S02]  /*6510*/  @!UP0 UIMAD UR37, UR6, UR14, UR37 ;  /* 0x0000000e062582a4 */ /* 0x000fe4000f8e0225 */
[----:B------:R-:W-:Y:S09]  /*6520*/  ULOP3.LUT UP0, URZ, UR11, 0x90, URZ, 0xc0, !UPT ;  /* 0x000000900bff7892 */ /* 0x000ff2000f80c0ff */
[----:B------:R-:W-:Y:S05]  /*6530*/  BRA.U !UP0, `(.L_x_108) ;  /* 0x00000001087c7547 */ /* 0x000fea000b800000 */
[----:B------:R-:W1:Y:S01]  /*6540*/  LDCU.64 UR8, c[0x4][0x80] ;  /* 0x01001000ff0877ac */ /* 0x000e620008000a00 */
[----:B------:R-:W-:Y:S01]  /*6550*/  MOV R2, 0x0 ;  /* 0x0000000000027802 */ /* 0x000fe20000000f00 */
[----:B------:R-:W-:Y:S02]  /*6560*/  HFMA2 R12, -RZ, RZ, 0, 5.9604644775390625e-08 ;  /* 0x00000001ff0c7431 */ /* 0x000fe400000001ff */
[----:B------:R-:W-:Y:S01]  /*6570*/  IMAD.MOV.U32 R8, RZ, RZ, 0x70 ;  /* 0x00000070ff087424 */ /* 0x000fe200078e00ff */
[----:B------:R2:W3:Y:S01]  /*6580*/  LDC.64 R14, c[0x4][R2] ;  /* 0x01000000020e7b82 */ /* 0x0004e20000000a00 */
[----:B------:R-:W4:Y:S01]  /*6590*/  LDCU.64 UR6, c[0x4][0x88] ;  /* 0x01001100ff0677ac */ /* 0x000f220008000a00 */
[----:B------:R-:W-:Y:S01]  /*65a0*/  IMAD.MOV.U32 R13, RZ, RZ, RZ ;  /* 0x000000ffff0d7224 */ /* 0x000fe200078e00ff */
[----:B------:R-:W2:Y:S01]  /*65b0*/  LDCU.64 UR4, c[0x4][0x8] ;  /* 0x01000100ff0477ac */ /* 0x000ea20008000a00 */
[----:B-1----:R-:W-:Y:S01]  /*65c0*/  MOV R5, UR9 ;  /* 0x0000000900057c02 */ /* 0x002fe20008000f00 */
[----:B------:R-:W-:Y:S01]  /*65d0*/  IMAD.U32 R4, RZ, RZ, UR8 ;  /* 0x00000008ff047e24 */ /* 0x000fe2000f8e00ff */
[----:B----4-:R-:W-:Y:S01]  /*65e0*/  MOV R7, UR7 ;  /* 0x0000000700077c02 */ /* 0x010fe20008000f00 */
[----:B------:R-:W-:Y:S01]  /*65f0*/  IMAD.U32 R6, RZ, RZ, UR6 ;  /* 0x00000006ff067e24 */ /* 0x000fe2000f8e00ff */
[----:B--2---:R-:W-:Y:S01]  /*6600*/  MOV R11, UR5 ;  /* 0x00000005000b7c02 */ /* 0x004fe20008000f00 */
[----:B------:R-:W-:Y:S02]  /*6610*/  IMAD.U32 R10, RZ, RZ, UR4 ;  /* 0x00000004ff0a7e24 */ /* 0x000fe4000f8e00ff */
[----:B------:R-:W-:Y:S07]  /*6620*/  LEPC R20, `(.L_x_109) ;  /* 0x000000001014794e */ /* 0x000fee0000000000 */
[----:B---3-5:R-:W-:Y:S05]  /*6630*/  CALL.ABS.NOINC R14 ;  /* 0x000000000e007343 */ /* 0x028fea0003c00000 */
.L_x_109:
[----:B------:R-:W1:Y:S01]  /*6640*/  LDCU.64 UR8, c[0x4][0x80] ;  /* 0x01001000ff0877ac */ /* 0x000e620008000a00 */
[----:B------:R-:W2:Y:S01]  /*6650*/  LDC.64 R2, c[0x4][R2] ;  /* 0x0100000002027b82 */ /* 0x000ea20000000a00 */
[----:B------:R-:W-:Y:S02]  /*6660*/  HFMA2 R12, -RZ, RZ, 0, 5.9604644775390625e-08 ;  /* 0x00000001ff0c7431 */ /* 0x000fe400000001ff */
[----:B------:R-:W-:Y:S02]  /*6670*/  IMAD.MOV.U32 R8, RZ, RZ, 0x70 ;  /* 0x00000070ff087424 */ /* 0x000fe400078e00ff */
[----:B------:R-:W-:Y:S01]  /*6680*/  IMAD.MOV.U32 R13, RZ, RZ, RZ ;  /* 0x000000ffff0d7224 */ /* 0x000fe200078e00ff */
[----:B------:R-:W3:Y:S01]  /*6690*/  LDCU.64 UR6, c[0x4][0x88] ;  /* 0x01001100ff0677ac */ /* 0x000ee20008000a00 */
[----:B------:R-:W4:Y:S01]  /*66a0*/  LDCU.64 UR4, c[0x4][0x8] ;  /* 0x01000100ff0477ac */ /* 0x000f220008000a00 */
[----:B-1----:R-:W-:Y:S02]  /*66b0*/  MOV R4, UR8 ;  /* 0x0000000800047c02 */ /* 0x002fe40008000f00 */
[----:B------:R-:W-:Y:S02]  /*66c0*/  MOV R5, UR9 ;  /* 0x0000000900057c02 */ /* 0x000fe40008000f00 */
[----:B---3--:R-:W-:Y:S01]  /*66d0*/  MOV R7, UR7 ;  /* 0x0000000700077c02 */ /* 0x008fe20008000f00 */
[----:B------:R-:W-:Y:S01]  /*66e0*/  IMAD.U32 R6, RZ, RZ, UR6 ;  /* 0x00000006ff067e24 */ /* 0x000fe2000f8e00ff */
[----:B----4-:R-:W-:Y:S01]  /*66f0*/  MOV R11, UR5 ;  /* 0x00000005000b7c02 */ /* 0x010fe20008000f00 */
[----:B------:R-:W-:Y:S02]  /*6700*/  IMAD.U32 R10, RZ, RZ, UR4 ;  /* 0x00000004ff0a7e24 */ /* 0x000fe4000f8e00ff */
[----:B------:R-:W-:Y:S07]  /*6710*/  LEPC R20, `(.L_x_108) ;  /* 0x000000001014794e */ /* 0x000fee0000000000 */
[----:B--2---:R-:W-:Y:S05]  /*6720*/  CALL.ABS.NOINC R2 ;  /* 0x0000000002007343 */ /* 0x004fea0003c00000 */
.L_x_108:
[----:B------:R-:W-:Y:S02]  /*6730*/  R2UR UR6, R52 ;  /* 0x00000000340672ca */ /* 0x000fe400000e0000 */
[----:B------:R-:W-:Y:S02]  /*6740*/  R2UR UR5, R49 ;  /* 0x00000000310572ca */ /* 0x000fe400000e0000 */
[----:B------:R-:W-:Y:S02]  /*6750*/  R2UR UR4, R48 ;  /* 0x00000000300472ca */ /* 0x000fe400000e0000 */
[----:B------:R-:W-:Y:S02]  /*6760*/  ISETP.NE.U32.AND P4, PT, R42, RZ, PT ;  /* 0x000000ff2a00720c */ /* 0x000fe40003f85070 */
[----:B------:R-:W-:Y:S02]  /*6770*/  ISETP.NE.U32.AND P2, PT, RZ, UR60, PT ;  /* 0x0000003cff007c0c */ /* 0x000fe4000bf45070 */
[----:B------:R-:W-:Y:S02]  /*6780*/  ISETP.NE.AND.EX P4, PT, R43, RZ, PT, P4 ;  /* 0x000000ff2b00720c */ /* 0x000fe40003f85340 */
[----:B------:R-:W-:Y:S01]  /*6790*/  ISETP.NE.AND.EX P2, PT, RZ, UR61, PT, P2 ;  /* 0x0000003dff007c0c */ /* 0x000fe2000bf45320 */
[----:B------:R-:W-:Y:S02]  /*67a0*/  UISETP.NE.AND UP2, UPT, UR6, URZ, UPT ;  /* 0x000000ff0600728c */ /* 0x000fe4000bf45270 */
[----:B------:R-:W-:Y:S04]  /*67b0*/  UISETP.NE.U32.AND UP0, UPT, UR5, URZ, UPT ;  /* 0x000000ff0500728c */ /* 0x000fe8000bf05070 */
[----:B------:R-:W-:Y:S01]  /*67c0*/  UISETP.NE.AND.EX UP1, UPT, UR4, URZ, UPT, UP0 ;  /* 0x000000ff0400728c */ /* 0x000fe2000bf25300 */
[----:B------:R-:W-:Y:S01]  /*67d0*/  PLOP3.LUT P1, PT, PT, PT, UP2, 0x80, 0x8 ;  /* 0x000000000008781c */ /* 0x000fe20003f2f028 */
[----:B------:R-:W-:Y:S03]  /*67e0*/  UPLOP3.LUT UP0, UPT, UPT, UPT, UPT, 0x40, 0x4 ;  /* 0x000000000004789c */ /* 0x000fe60003f0e870 */
[----:B------:R-:W-:Y:S06]  /*67f0*/  @UP2 UPLOP3.LUT UP0, UPT, UPT, UPT, UP1, 0x80, 0x8 ;  /* 0x000000000008289c */ /* 0x000fec0003f0f010 */
[----:B------:R-:W-:Y:S01]  /*6800*/  PLOP3.LUT P0, PT, PT, PT, UP0, 0x80, 0x8 ;  /* 0x000000000008781c */ /* 0x000fe20003f0f008 */
[----:B------:R-:W-:Y:S01]  /*6810*/  @!UPT UIADD3 URZ, UPT, UPT, URZ, URZ, URZ ;  /* 0x000000fffffff290 */ /* 0x000fe2000fffe0ff */
[----:B------:R-:W-:Y:S11]  /*6820*/  BRA.U !UP1, `(.L_x_110) ;  /* 0x0000000109407547 */ /* 0x000ff6000b800000 */
[----:B------:R-:W-:Y:S01]  /*6830*/  UISETP.NE.U32.AND UP0, UPT, UR60, URZ, UPT ;  /* 0x000000ff3c00728c */ /* 0x000fe2000bf05070 */
[----:B------:R-:W-:Y:S01]  /*6840*/  R2UR UR6, R49 ;  /* 0x00000000310672ca */ /* 0x000fe200000e0000 */
[----:B------:R-:W1:Y:S01]  /*6850*/  LDCU.64 UR8, c[0x0][0x358] ;  /* 0x00006b00ff0877ac */ /* 0x000e620008000a00 */
[----:B------:R-:W-:Y:S02]  /*6860*/  HFMA2 R46, -RZ, RZ, 0, 5.9604644775390625e-08 ;  /* 0x00000001ff2e7431 */ /* 0x000fe400000001ff */
[----:B------:R-:W-:Y:S01]  /*6870*/  IMAD.MOV.U32 R0, RZ, RZ, 0x1 ;  /* 0x00000001ff007424 */ /* 0x000fe200078e00ff */
[----:B------:R-:W-:Y:S06]  /*6880*/  UISETP.NE.AND.EX UP0, UPT, UR61, URZ, UPT, UP0 ;  /* 0x000000ff3d00728c */ /* 0x000fec000bf05300 */
[----:B------:R-:W-:Y:S05]  /*6890*/  PLOP3.LUT P3, PT, PT, PT, UP0, 0x80, 0x8 ;  /* 0x000000000008781c */ /* 0x000fea0003f6f008 */
[----:B------:R-:W2:Y:S01]  /*68a0*/  @UP0 LDCU.64 UR4, c[0x0][0x888] ;  /* 0x00011100ff0407ac */ /* 0x000ea20008000a00 */
[----:B------:R-:W-:Y:S07]  /*68b0*/  @UP0 UIMAD UR6, UR36, UR6, URZ ;  /* 0x00000006240602a4 */ /* 0x000fee000f8e02ff */
[----:B------:R-:W-:Y:S01]  /*68c0*/  @!P3 PRMT R46, R0, 0x7610, R46 ;  /* 0x00007610002eb816 */ /* 0x000fe2000000002e */
[----:B--2---:R-:W-:Y:S06]  /*68d0*/  @UP0 UIMAD.WIDE UR4, UR6, 0x4, UR4 ;  /* 0x00000004060408a5 */ /* 0x004fec000f8e0204 */
[----:B-----5:R-:W-:Y:S02]  /*68e0*/  IMAD.U32 R26, RZ, RZ, UR4 ;  /* 0x00000004ff1a7e24 */ /* 0x020fe4000f8e00ff */
[----:B------:R-:W-:Y:S03]  /*68f0*/  IMAD.U32 R27, RZ, RZ, UR5 ;  /* 0x00000005ff1b7e24 */ /* 0x000fe6000f8e00ff */
[----:B------:R-:W2:Y:S02]  /*6900*/  @!UP0 LDCU UR4, c[0x0][0x880] ;  /* 0x00011000ff0487ac */ /* 0x000ea40008000800 */
[----:B-1----:R1:W5:Y:S02]  /*6910*/  @P3 LDG.E R26, desc[UR8][R26.64] ;  /* 0x000000081a1a3981 */ /* 0x002364000c1e1900 */
[----:B-12---:R-:W-:Y:S02]  /*6920*/  @!P3 MOV R26, UR4 ;  /* 0x00000004001abc02 */ /* 0x006fe40008000f00 */
.L_x_110:
[----:B------:R-:W-:Y:S05]  /*6930*/  @!P4 BRA `(.L_x_111) ;  /* 0x000000000024c947 */ /* 0x000fea0003800000 */
[----:B------:R-:W-:Y:S01]  /*6940*/  ISETP.NE.U32.AND P3, PT, R40, RZ, PT ;  /* 0x000000ff2800720c */ /* 0x000fe20003f65070 */
[----:B------:R-:W1:Y:S03]  /*6950*/  LDCU.64 UR4, c[0x0][0x358] ;  /* 0x00006b00ff0477ac */ /* 0x000e660008000a00 */
[----:B------:R-:W-:Y:S11]  /*6960*/  ISETP.NE.AND.EX P3, PT, R41, RZ, PT, P3 ;  /* 0x000000ff2900720c */ /* 0x000ff60003f65330 */
[----:B------:R-:W-:Y:S02]  /*6970*/  @!UPT UIADD3 URZ, UPT, UPT, URZ, URZ, URZ ;  /* 0x000000fffffff290 */ /* 0x000fe4000fffe0ff */
[----:B------:R-:W2:Y:S01]  /*6980*/  @P3 LDC.64 R2, c[0x0][0x8a8] ;  /* 0x00022a00ff023b82 */ /* 0x000ea20000000a00 */
[----:B------:R-:W-:Y:S04]  /*6990*/  @P3 IMAD R0, R42, UR36, RZ ;  /* 0x000000242a003c24 */ /* 0x000fe8000f8e02ff */
[----:B--2---:R-:W-:Y:S05]  /*69a0*/  @P3 IMAD.WIDE R2, R0, 0x4, R2 ;  /* 0x0000000400023825 */ /* 0x004fea00078e0202 */
[----:B-1---5:R1:W5:Y:S02]  /*69b0*/  @P3 LDG.E R24, desc[UR4][R2.64] ;  /* 0x0000000402183981 */ /* 0x022364000c1e1900 */
[----:B-1----:R-:W2:Y:S02]  /*69c0*/  @!P3 LDC R24, c[0x0][0x8a0] ;  /* 0x00022800ff18bb82 */ /* 0x002ea40000000800 */
.L_x_111:
[----:B-----5:R-:W-:Y:S01]  /*69d0*/  FSETP.NEU.AND P3, PT, R26, RZ, PT ;  /* 0x000000ff1a00720b */ /* 0x020fe20003f6d000 */
[----:B------:R-:W-:Y:S01]  /*69e0*/  ULOP3.LUT UR4, UR54, 0x1, URZ, 0x3c, !UPT ;  /* 0x0000000136047892 */ /* 0x000fe2000f8e3cff */
[----:B------:R-:W-:Y:S01]  /*69f0*/  SEL R4, RZ, 0xffffffff, P2 ;  /* 0xffffffffff047807 */ /* 0x000fe20001000000 */
[----:B------:R-:W-:Y:S01]  /*6a00*/  IMAD.U32 R64, RZ, RZ, UR47 ;  /* 0x0000002fff407e24 */ /* 0x000fe2000f8e00ff */
[----:B------:R-:W-:Y:S01]  /*6a10*/  @P1 LOP3.LUT P2, RZ, R46, 0xff, RZ, 0xc0, !PT ;  /* 0x000000ff2eff1812 */ /* 0x000fe2000784c0ff */
[----:B------:R-:W-:Y:S01]  /*6a20*/  IMAD.SHL.U32 R66, R44, 0x2, RZ ;  /* 0x000000022c427824 */ /* 0x000fe200078e00ff */
[----:B------:R-:W-:Y:S01]  /*6a30*/  @P1 SEL R0, RZ, 0xffffffff, P3 ;  /* 0xffffffffff001807 */ /* 0x000fe20001800000 */
[----:B------:R-:W-:Y:S01]  /*6a40*/  IMAD.U32 R68, RZ, RZ, UR4 ;  /* 0x00000004ff447e24 */ /* 0x000fe2000f8e00ff */
[----:B------:R-:W-:Y:S01]  /*6a50*/  LEA R53, R22, UR45, 0x3 ;  /* 0x0000002d16357c11 */ /* 0x000fe2000f8e18ff */
[----:B------:R-:W-:Y:S01]  /*6a60*/  IMAD.SHL.U32 R64, R64, 0x1000, RZ ;  /* 0x0000100040407824 */ /* 0x000fe200078e00ff */
[----:B------:R-:W-:Y:S01]  /*6a70*/  @P0 SEL R0, R4, R0, !P2 ;  /* 0x0000000004000207 */ /* 0x000fe20005000000 */
[----:B------:R-:W-:Y:S01]  /*6a80*/  BSSY B1, `(.L_x_112) ;  /* 0x0000035000017945 */ /* 0x000fe20003800000 */
[----:B------:R-:W-:Y:S01]  /*6a90*/  PLOP3.LUT P2, PT, PT, PT, UP1, 0x80, 0x8 ;  /* 0x000000000008781c */ /* 0x000fe20003f4f018 */
[----:B------:R-:W-:Y:S01]  /*6aa0*/  IMAD.MOV.U32 R67, RZ, RZ, 0x1 ;  /* 0x00000001ff437424 */ /* 0x000fe200078e00ff */
[----:B------:R-:W-:Y:S01]  /*6ab0*/  @P1 LOP3.LUT R0, R0, 0x1, RZ, 0xc0, !PT ;  /* 0x0000000100001812 */ /* 0x000fe200078ec0ff */
[----:B------:R-:W-:Y:S01]  /*6ac0*/  IMAD R25, R22, 0x20, R23 ;  /* 0x0000002016197824 */ /* 0x000fe200078e0217 */
[----:B------:R-:W-:Y:S01]  /*6ad0*/  LOP3.LUT P4, R54, R46, 0xff, RZ, 0xc0, !PT ;  /* 0x000000ff2e367812 */ /* 0x000fe2000788c0ff */
[----:B------:R-:W-:Y:S01]  /*6ae0*/  IMAD.U32 R65, RZ, RZ, UR47 ;  /* 0x0000002fff417e24 */ /* 0x000fe2000f8e00ff */
[----:B------:R-:W-:Y:S01]  /*6af0*/  ISETP.NE.U32.OR P6, PT, R0, 0x1, !P1 ;  /* 0x000000010000780c */ /* 0x000fe20004fc5470 */
[----:B------:R-:W-:Y:S01]  /*6b00*/  IMAD.U32 R0, RZ, RZ, UR47 ;  /* 0x0000002fff007e24 */ /* 0x000fe2000f8e00ff */
[----:B------:R-:W-:Y:S02]  /*6b10*/  SEL R3, RZ, 0xffffffff, P3 ;  /* 0xffffffffff037807 */ /* 0x000fe40001800000 */
[----:B------:R-:W-:Y:S02]  /*6b20*/  CS2R R38, SRZ ;  /* 0x0000000000267805 */ /* 0x000fe4000001ff00 */
[----:B------:R-:W-:Y:S02]  /*6b30*/  P2R R62, PR, RZ, 0x40 ;  /* 0x00000040ff3e7803 */ /* 0x000fe40000000000 */
[----:B------:R-:W-:Y:S02]  /*6b40*/  CS2R R36, SRZ ;  /* 0x0000000000247805 */ /* 0x000fe4000001ff00 */
[----:B------:R-:W-:Y:S02]  /*6b50*/  LEA R0, R0, UR45, 0x3 ;  /* 0x0000002d00007c11 */ /* 0x000fe4000f8e18ff */
[----:B------:R-:W-:Y:S02]  /*6b60*/  CS2R R30, SRZ ;  /* 0x00000000001e7805 */ /* 0x000fe4000001ff00 */
[----:B------:R-:W-:Y:S02]  /*6b70*/  @P2 SEL R3, R4, R3, !P4 ;  /* 0x0000000304032207 */ /* 0x000fe40006000000 */
[----:B------:R-:W-:Y:S02]  /*6b80*/  CS2R R28, SRZ ;  /* 0x00000000001c7805 */ /* 0x000fe4000001ff00 */
[----:B------:R-:W-:Y:S02]  /*6b90*/  IADD3 R27, PT, PT, R64, UR45, R66 ;  /* 0x0000002d401b7c10 */ /* 0x000fe4000fffe042 */
[----:B------:R-:W-:Y:S02]  /*6ba0*/  LOP3.LUT R3, R3, 0x1, RZ, 0xc0, !PT ;  /* 0x0000000103037812 */ /* 0x000fe400078ec0ff */
[----:B------:R-:W-:Y:S02]  /*6bb0*/  @P6 SHF.L.U32 R2, R68, 0x1f, RZ ;  /* 0x0000001f44026819 */ /* 0x000fe400000006ff */
[----:B------:R-:W-:Y:S02]  /*6bc0*/  ISETP.NE.U32.AND P5, PT, R3, 0x1, PT ;  /* 0x000000010300780c */ /* 0x000fe40003fa5070 */
[----:B------:R1:W3:Y:S02]  /*6bd0*/  @P6 SYNCS.PHASECHK.TRANS64.TRYWAIT P1, [R0+URZ+0x80], R2 ;  /* 0x00008002000065a7 */ /* 0x0002e400080211ff */
[----:B------:R-:W-:Y:S02]  /*6be0*/  P2R R69, PR, RZ, 0x20 ;  /* 0x00000020ff457803 */ /* 0x000fe40000000000 */
[----:B-1----:R-:W-:Y:S04]  /*6bf0*/  SHF.L.U32 R2, R57, 0x1f, RZ ;  /* 0x0000001f39027819 */ /* 0x002fe800000006ff */
[----:B------:R1:W4:Y:S01]  /*6c00*/  SYNCS.PHASECHK.TRANS64.TRYWAIT P0, [R53+URZ+0xe0], R2 ;  /* 0x0000e002350075a7 */ /* 0x00032200080011ff */
[----:B---3--:R-:W-:Y:S01]  /*6c10*/  @P6 SEL R67, RZ, 0x1, !P1 ;  /* 0x00000001ff436807 */ /* 0x008fe20004800000 */
[----:B-1----:R-:W-:Y:S06]  /*6c20*/  @!P6 BRA `(.L_x_113) ;  /* 0x000000000068e947 */ /* 0x002fec0003800000 */
[----:B------:R-:W-:Y:S01]  /*6c30*/  LOP3.LUT P6, RZ, R45, 0x40, RZ, 0xc0, !PT ;  /* 0x000000402dff7812 */ /* 0x000fe200078cc0ff */
[----:B------:R-:W-:Y:S01]  /*6c40*/  VIADD R3, R27, 0x200 ;  /* 0x000002001b037836 */ /* 0x000fe20000000000 */
[----:B------:R-:W-:Y:S01]  /*6c50*/  ISETP.NE.AND P2, PT, R67, RZ, PT ;  /* 0x000000ff4300720c */ /* 0x000fe20003f45270 */
[----:B------:R-:W-:Y:S01]  /*6c60*/  BSSY B0, `(.L_x_114) ;  /* 0x000000d000007945 */ /* 0x000fe20003800000 */
[----:B------:R-:W-:Y:S01]  /*6c70*/  PLOP3.LUT P1, PT, PT, PT, PT, 0x8, 0x80 ;  /* 0x000000000080781c */ /* 0x000fe20003f2e170 */
[----:B------:R-:W-:Y:S01]  /*6c80*/  @P5 VIADD R4, R27, 0x210 ;  /* 0x000002101b045836 */ /* 0x000fe20000000000 */
[----:B------:R-:W-:Y:S02]  /*6c90*/  @P5 PLOP3.LUT P1, PT, P6, PT, PT, 0x80, 0x8 ;  /* 0x000000000008581c */ /* 0x000fe4000372f070 */
[----:B------:R-:W-:Y:S02]  /*6ca0*/  CS2R R38, SRZ ;  /* 0x0000000000267805 */ /* 0x000fe4000001ff00 */
[----:B------:R-:W-:Y:S02]  /*6cb0*/  CS2R R36, SRZ ;  /* 0x0000000000247805 */ /* 0x000fe4000001ff00 */
[----:B------:R-:W-:Y:S02]  /*6cc0*/  CS2R R30, SRZ ;  /* 0x00000000001e7805 */ /* 0x000fe4000001ff00 */
[----:B------:R-:W-:Y:S05]  /*6cd0*/  CS2R R28, SRZ ;  /* 0x00000000001c7805 */ /* 0x000fea000001ff00 */
[----:B------:R-:W-:Y:S01]  /*6ce0*/  @P1 VIADD R4, R3, 0xfffffff0 ;  /* 0xfffffff003041836 */ /* 0x000fe20000000000 */
[----:B------:R-:W-:Y:S06]  /*6cf0*/  @P2 BRA `(.L_x_115) ;  /* 0x00000000000c2947 */ /* 0x000fec0003800000 */
[----:B------:R-:W-:Y:S04]  /*6d00*/  SHF.L.U32 R3, R68, 0x1f, RZ ;  /* 0x0000001f44037819 */ /* 0x000fe800000006ff */
[----:B------:R-:W1:Y:S02]  /*6d10*/  SYNCS.PHASECHK.TRANS64.TRYWAIT P1, [R0+URZ+0x80], R3 ;  /* 0x00008003000075a7 */ /* 0x000e6400080211ff */
[----:B-1----:R-:W-:Y:S05]  /*6d20*/  @!P1 BRA `(.L_x_116) ;  /* 0x0000002000649947 */ /* 0x002fea0003800000 */
.L_x_115:
[----:B------:R-:W-:Y:S05]  /*6d30*/  BSYNC B0 ;  /* 0x0000000000007941 */ /* 0x000fea0003800000 */
.L_x_114:
[----:B------:R-:W-:Y:S01]  /*6d40*/  UIADD3 UR4, UPT, UPT, UR47, 0x1, URZ ;  /* 0x000000012f047890 */ /* 0x000fe2000fffe0ff */
[----:B------:R-:W-:Y:S03]  /*6d50*/  ISETP.NE.AND P1, PT, R69, RZ, PT ;  /* 0x000000ff4500720c */ /* 0x000fe60003f25270 */
[----:B------:R-:W-:Y:S04]  /*6d60*/  UISETP.NE.AND UP0, UPT, UR4, 0x3, UPT ;  /* 0x000000030400788c */ /* 0x000fe8000bf05270 */
[----:B------:R-:W-:Y:S02]  /*6d70*/  USEL UR5, URZ, 0x1, UP0 ;  /* 0x00000001ff057887 */ /* 0x000fe40008000000 */
[----:B------:R-:W-:Y:S04]  /*6d80*/  USEL UR4, UR4, URZ, UP0 ;  /* 0x000000ff04047287 */ /* 0x000fe80008000000 */
[----:B------:R3:W1:Y:S01]  /*6d90*/  @P1 LDS.128 R36, [R4] ;  /* 0x0000000004241984 */ /* 0x0006620000000c00 */
[----:B------:R-:W-:Y:S01]  /*6da0*/  LOP3.LUT R68, R68, UR5, RZ, 0x3c, !PT ;  /* 0x0000000544447c12 */ /* 0x000fe2000f8e3cff */
[----:B------:R-:W-:Y:S02]  /*6db0*/  IMAD.U32 R65, RZ, RZ, UR4 ;  /* 0x00000004ff417e24 */ /* 0x000fe4000f8e00ff */
[----:B------:R3:W1:Y:S04]  /*6dc0*/  @P1 LDS.128 R28, [R27+0x200] ;  /* 0x000200001b1c1984 */ /* 0x0006680000000c00 */
.L_x_113:
[----:B------:R-:W-:Y:S05]  /*6dd0*/  BSYNC B1 ;  /* 0x0000000000017941 */ /* 0x000fea0003800000 */
.L_x_112:
[----:B-1----:R-:W-:Y:S04]  /*6de0*/  SHF.R.U32.HI R0, RZ, 0x15, R25 ;  /* 0x00000015ff007819 */ /* 0x002fe80000011619 */
[----:B------:R-:W-:Y:S01]  /*6df0*/  LOP3.LUT P1, RZ, R0, 0x3, R47, 0x48, !PT ;  /* 0x0000000300ff7812 */ /* 0x000fe2000782482f */
[----:B------:R-:W-:Y:S01]  /*6e00*/  @!UPT UIADD3 URZ, UPT, UPT, URZ, URZ, URZ ;  /* 0x000000fffffff290 */ /* 0x000fe2000fffe0ff */
[----:B----4-:R-:W-:Y:S11]  /*6e10*/  @P0 BRA `(.L_x_117) ;  /* 0x0000000000080947 */ /* 0x010ff60003800000 */
[----:B------:R-:W1:Y:S02]  /*6e20*/  SYNCS.PHASECHK.TRANS64.TRYWAIT P0, [R53+URZ+0xe0], R2 ;  /* 0x0000e002350075a7 */ /* 0x000e6400080011ff */
[----:B-1----:R-:W-:Y:S05]  /*6e30*/  @!P0 BRA `(.L_x_118) ;  /* 0x0000002000348947 */ /* 0x002fea0003800000 */
.L_x_117:
[----:B------:R-:W-:Y:S05]  /*6e40*/  @!P1 BRA `(.L_x_119) ;  /* 0x0000000000409947 */ /* 0x000fea0003800000 */
[----:B------:R-:W4:Y:S01]  /*6e50*/  LDCU.64 UR8, c[0x4][0x70] ;  /* 0x01000e00ff0877ac */ /* 0x000f220008000a00 */
[----:B------:R-:W-:Y:S01]  /*6e60*/  MOV R3, 0x0 ;  /* 0x0000000000037802 */ /* 0x000fe20000000f00 */
[----:B------:R-:W-:Y:S02]  /*6e70*/  HFMA2 R12, -RZ, RZ, 0, 5.9604644775390625e-08 ;  /* 0x00000001ff0c7431 */ /* 0x000fe400000001ff */
[----:B------:R-:W-:Y:S02]  /*6e80*/  IMAD.MOV.U32 R8, RZ, RZ, 0x192 ;  /* 0x00000192ff087424 */ /* 0x000fe400078e00ff */
[----:B------:R-:W-:Y:S01]  /*6e90*/  IMAD.MOV.U32 R13, RZ, RZ, RZ ;  /* 0x000000ffff0d7224 */ /* 0x000fe200078e00ff */
[----:B------:R-:W5:Y:S01]  /*6ea0*/  LDCU.64 UR6, c[0x4][0x78] ;  /* 0x01000f00ff0677ac */ /* 0x000f620008000a00 */
[----:B-1----:R-:W1:Y:S01]  /*6eb0*/  LDC.64 R2, c[0x4][R3] ;  /* 0x0100000003027b82 */ /* 0x002e620000000a00 */
[----:B------:R-:W2:Y:S01]  /*6ec0*/  LDCU.64 UR4, c[0x4][0x10] ;  /* 0x01000200ff0477ac */ /* 0x000ea20008000a00 */
[----:B----4-:R-:W-:Y:S01]  /*6ed0*/  MOV R5, UR9 ;  /* 0x0000000900057c02 */ /* 0x010fe20008000f00 */
[----:B---3--:R-:W-:Y:S01]  /*6ee0*/  IMAD.U32 R4, RZ, RZ, UR8 ;  /* 0x00000008ff047e24 */ /* 0x008fe2000f8e00ff */
[----:B-----5:R-:W-:Y:S01]  /*6ef0*/  MOV R7, UR7 ;  /* 0x0000000700077c02 */ /* 0x020fe20008000f00 */
[----:B------:R-:W-:Y:S01]  /*6f00*/  IMAD.U32 R6, RZ, RZ, UR6 ;  /* 0x00000006ff067e24 */ /* 0x000fe2000f8e00ff */
[----:B--2---:R-:W-:Y:S01]  /*6f10*/  MOV R11, UR5 ;  /* 0x00000005000b7c02 */ /* 0x004fe20008000f00 */
[----:B------:R-:W-:Y:S02]  /*6f20*/  IMAD.U32 R10, RZ, RZ, UR4 ;  /* 0x00000004ff0a7e24 */ /* 0x000fe4000f8e00ff */
[----:B------:R-:W-:Y:S07]  /*6f30*/  LEPC R20, `(.L_x_119) ;  /* 0x000000001014794e */ /* 0x000fee0000000000 */
[----:B-1----:R-:W-:Y:S05]  /*6f40*/  CALL.ABS.NOINC R2 ;  /* 0x0000000002007343 */ /* 0x002fea0003c00000 */
.L_x_119:
[----:B------:R-:W-:Y:S05]  /*6f50*/  WARPSYNC.ALL ;  /* 0x0000000000007948 */ /* 0x000fea0003800000 */
[----:B------:R-:W-:Y:S01]  /*6f60*/  R2UR UR4, R25 ;  /* 0x00000000190472ca */ /* 0x000fe200000e0000 */
[--C-:B------:R-:W-:Y:S01]  /*6f70*/  HADD2.F32 R3, -RZ, R28.reuse.H0_H0 ;  /* 0x2000001cff037230 */ /* 0x100fe20000004100 */
[----:B------:R-:W-:Y:S01]  /*6f80*/  MOV R63, 0x10 ;  /* 0x00000010003f7802 */ /* 0x000fe20000000f00 */
[--C-:B------:R-:W-:Y:S01]  /*6f90*/  HADD2.F32 R20, -RZ, R29.reuse.H0_H0 ;  /* 0x2000001dff147230 */ /* 0x100fe20000004100 */
[----:B------:R-:W-:Y:S01]  /*6fa0*/  LOP3.LUT P6, RZ, R45, 0x40, RZ, 0xc0, !PT ;  /* 0x000000402dff7812 */ /* 0x000fe200078cc0ff */
[----:B------:R-:W-:Y:S01]  /*6fb0*/  HADD2.F32 R21, -RZ, R29.H1_H1 ;  /* 0x3000001dff157230 */ /* 0x000fe20000004100 */
[----:B------:R-:W-:Y:S01]  /*6fc0*/  ISETP.NE.AND P0, PT, R58, RZ, PT ;  /* 0x000000ff3a00720c */ /* 0x000fe20003f05270 */
[----:B------:R-:W-:Y:S01]  /*6fd0*/  BSSY.RECONVERGENT B0, `(.L_x_120) ;  /* 0x0000051000007945 */ /* 0x000fe20003800200 */
[----:B------:R-:W-:Y:S05]  /*6fe0*/  SEL R63, R63, 0xfffffff0, !P6 ;  /* 0xfffffff03f3f7807 */ /* 0x000fea0007000000 */
[----:B---3--:R-:W2:Y:S02]  /*6ff0*/  LDTM.x16 R4, tmem[UR4] ;  /* 0x00000004000479ee */ /* 0x008ea40008240000 */
[C---:B--2---:R-:W-:Y:S01]  /*7000*/  FMUL R0, R24.reuse, R4 ;  /* 0x0000000418007220 */ /* 0x044fe20000400000 */
[----:B------:R-:W-:Y:S02]  /*7010*/  HADD2.F32 R4, -RZ, R28.H1_H1 ;  /* 0x3000001cff047230 */ /* 0x000fe40000004100 */
[C---:B-1----:R-:W-:Y:S01]  /*7020*/  FMUL R2, R24.reuse, R5 ;  /* 0x0000000518027220 */ /* 0x042fe20000400000 */
[----:B------:R-:W-:Y:S01]  /*7030*/  FMUL R7, R24, R7 ;  /* 0x0000000718077220 */ /* 0x000fe20000400000 */
[----:B------:R-:W-:Y:S01]  /*7040*/  FFMA R0, R26, R3, R0 ;  /* 0x000000031a007223 */ /* 0x000fe20000000000 */
[----:B------:R-:W-:Y:S01]  /*7050*/  FMUL R3, R24, R6 ;  /* 0x0000000618037220 */ /* 0x000fe20000400000 */
[----:B------:R-:W-:Y:S01]  /*7060*/  FFMA R2, R26, R4, R2 ;  /* 0x000000041a027223 */ /* 0x000fe20000000002 */
[C---:B------:R-:W-:Y:S01]  /*7070*/  FMUL R4, R24.reuse, R8 ;  /* 0x0000000818047220 */ /* 0x040fe20000400000 */
[C---:B------:R-:W-:Y:S01]  /*7080*/  FMUL R8, R24.reuse, R12 ;  /* 0x0000000c18087220 */ /* 0x040fe20000400000 */
[----:B------:R-:W-:Y:S01]  /*7090*/  FMUL R12, R24, R16 ;  /* 0x00000010180c7220 */ /* 0x000fe20000400000 */
[--C-:B------:R-:W-:Y:S01]  /*70a0*/  HADD2.F32 R16, -RZ, R30.reuse.H0_H0 ;  /* 0x2000001eff107230 */ /* 0x100fe20000004100 */
[----:B------:R-:W-:Y:S01]  /*70b0*/  F2FP.F16.F32.PACK_AB R32, R2, R0 ;  /* 0x000000000220723e */ /* 0x000fe200000000ff */
[----:B------:R-:W-:Y:S02]  /*70c0*/  HADD2.F32 R0, -RZ, R30.H1_H1 ;  /* 0x3000001eff007230 */ /* 0x000fe40000004100 */
[----:B------:R-:W-:Y:S01]  /*70d0*/  FMUL R5, R24, R9 ;  /* 0x0000000918057220 */ /* 0x000fe20000400000 */
[C---:B------:R-:W-:Y:S01]  /*70e0*/  FFMA R3, R26.reuse, R20, R3 ;  /* 0x000000141a037223 */ /* 0x040fe20000000003 */
[C---:B------:R-:W-:Y:S01]  /*70f0*/  FFMA R7, R26.reuse, R21, R7 ;  /* 0x000000151a077223 */ /* 0x040fe20000000007 */
[--C-:B------:R-:W-:Y:S02]  /*7100*/  HADD2.F32 R2, -RZ, R31.reuse.H0_H0 ;  /* 0x2000001fff027230 */ /* 0x100fe40000004100 */
[----:B------:R-:W-:Y:S01]  /*7110*/  FFMA R4, R26, R16, R4 ;  /* 0x000000101a047223 */ /* 0x000fe20000000004 */
[----:B------:R-:W-:Y:S01]  /*7120*/  FMUL R6, R24, R10 ;  /* 0x0000000a18067220 */ /* 0x000fe20000400000 */
[----:B------:R-:W-:Y:S01]  /*7130*/  FFMA R5, R26, R0, R5 ;  /* 0x000000001a057223 */ /* 0x000fe20000000005 */
[----:B------:R-:W-:Y:S02]  /*7140*/  HADD2.F32 R16, -RZ, R31.H1_H1 ;  /* 0x3000001fff107230 */ /* 0x000fe40000004100 */
[----:B------:R-:W-:Y:S01]  /*7150*/  FMUL R11, R24, R11 ;  /* 0x0000000b180b7220 */ /* 0x000fe20000400000 */
[--C-:B------:R-:W-:Y:S02]  /*7160*/  HADD2.F32 R0, -RZ, R36.reuse.H0_H0 ;  /* 0x20000024ff007230 */ /* 0x100fe40000004100 */
[C---:B------:R-:W-:Y:S01]  /*7170*/  FFMA R6, R26.reuse, R2, R6 ;  /* 0x000000021a067223 */ /* 0x040fe20000000006 */
[----:B------:R-:W-:Y:S01]  /*7180*/  F2FP.F16.F32.PACK_AB R33, R7, R3 ;  /* 0x000000030721723e */ /* 0x000fe200000000ff */
[----:B------:R-:W-:Y:S02]  /*7190*/  HADD2.F32 R2, -RZ, R36.H1_H1 ;  /* 0x30000024ff027230 */ /* 0x000fe40000004100 */
[----:B------:R-:W-:Y:S01]  /*71a0*/  FFMA R11, R26, R16, R11 ;  /* 0x000000101a0b7223 */ /* 0x000fe2000000000b */
[----:B------:R-:W-:Y:S01]  /*71b0*/  FMUL R9, R24, R13 ;  /* 0x0000000d18097220 */ /* 0x000fe20000400000 */
[--C-:B------:R-:W-:Y:S02]  /*71c0*/  HADD2.F32 R3, -RZ, R37.reuse.H0_H0 ;  /* 0x20000025ff037230 */ /* 0x100fe40000004100 */
[----:B------:R-:W-:Y:S01]  /*71d0*/  FFMA R8, R26, R0, R8 ;  /* 0x000000001a087223 */ /* 0x000fe20000000008 */
[C---:B------:R-:W-:Y:S01]  /*71e0*/  FMUL R10, R24.reuse, R14 ;  /* 0x0000000e180a7220 */ /* 0x040fe20000400000 */
[----:B------:R-:W-:Y:S02]  /*71f0*/  HADD2.F32 R0, -RZ, R37.H1_H1 ;  /* 0x30000025ff007230 */ /* 0x000fe40000004100 */
[----:B------:R-:W-:Y:S01]  /*7200*/  FMUL R15, R24, R15 ;  /* 0x0000000f180f7220 */ /* 0x000fe20000400000 */
[C---:B------:R-:W-:Y:S01]  /*7210*/  FFMA R9, R26.reuse, R2, R9 ;  /* 0x000000021a097223 */ /* 0x040fe20000000009 */
[C---:B------:R-:W-:Y:S01]  /*7220*/  FFMA R10, R26.reuse, R3, R10 ;  /* 0x000000031a0a7223 */ /* 0x040fe2000000000a */
[--C-:B------:R-:W-:Y:S01]  /*7230*/  HADD2.F32 R2, -RZ, R38.reuse.H0_H0 ;  /* 0x20000026ff027230 */ /* 0x100fe20000004100 */
[----:B------:R-:W-:Y:S01]  /*7240*/  F2FP.F16.F32.PACK_AB R34, R5, R4 ;  /* 0x000000040522723e */ /* 0x000fe200000000ff */
[----:B------:R-:W-:Y:S02]  /*7250*/  HADD2.F32 R3, -RZ, R38.H1_H1 ;  /* 0x30000026ff037230 */ /* 0x000fe40000004100 */
[----:B------:R-:W-:Y:S01]  /*7260*/  FFMA R15, R26, R0, R15 ;  /* 0x000000001a0f7223 */ /* 0x000fe2000000000f */
[C---:B------:R-:W-:Y:S01]  /*7270*/  FMUL R13, R24.reuse, R17 ;  /* 0x00000011180d7220 */ /* 0x040fe20000400000 */
[--C-:B------:R-:W-:Y:S02]  /*7280*/  HADD2.F32 R4, -RZ, R39.reuse.H0_H0 ;  /* 0x20000027ff047230 */ /* 0x100fe40000004100 */
[C---:B------:R-:W-:Y:S01]  /*7290*/  FMUL R14, R24.reuse, R18 ;  /* 0x00000012180e7220 */ /* 0x040fe20000400000 */
[----:B------:R-:W-:Y:S02]  /*72a0*/  HADD2.F32 R0, -RZ, R39.H1_H1 ;  /* 0x30000027ff007230 */ /* 0x000fe40000004100 */
[----:B------:R-:W-:Y:S01]  /*72b0*/  FMUL R19, R24, R19 ;  /* 0x0000001318137220 */ /* 0x000fe20000400000 */
[----:B------:R-:W-:Y:S01]  /*72c0*/  F2FP.F16.F32.PACK_AB R35, R11, R6 ;  /* 0x000000060b23723e */ /* 0x000fe200000000ff */
[C---:B------:R-:W-:Y:S01]  /*72d0*/  FFMA R12, R26.reuse, R2, R12 ;  /* 0x000000021a0c7223 */ /* 0x040fe2000000000c */
[C---:B------:R-:W-:Y:S01]  /*72e0*/  FFMA R13, R26.reuse, R3, R13 ;  /* 0x000000031a0d7223 */ /* 0x040fe2000000000d */
[C---:B------:R-:W-:Y:S01]  /*72f0*/  FFMA R14, R26.reuse, R4, R14 ;  /* 0x000000041a0e7223 */ /* 0x040fe2000000000e */
[----:B------:R-:W-:Y:S01]  /*7300*/  FFMA R19, R26, R0, R19 ;  /* 0x000000001a137223 */ /* 0x000fe20000000013 */
[----:B------:R1:W-:Y:S01]  /*7310*/  STS.128 [R27+0x200], R32 ;  /* 0x000200201b007388 */ /* 0x0003e20000000c00 */
[----:B------:R-:W-:Y:S02]  /*7320*/  F2FP.F16.F32.PACK_AB R8, R9, R8 ;  /* 0x000000080908723e */ /* 0x000fe400000000ff */
[----:B------:R-:W-:Y:S02]  /*7330*/  F2FP.F16.F32.PACK_AB R9, R15, R10 ;  /* 0x0000000a0f09723e */ /* 0x000fe400000000ff */
[----:B------:R-:W-:Y:S02]  /*7340*/  F2FP.F16.F32.PACK_AB R10, R13, R12 ;  /* 0x0000000c0d0a723e */ /* 0x000fe400000000ff */
[----:B------:R-:W-:Y:S02]  /*7350*/  F2FP.F16.F32.PACK_AB R11, R19, R14 ;  /* 0x0000000e130b723e */ /* 0x000fe400000000ff */
[----:B------:R-:W-:Y:S05]  /*7360*/  IADD3 R0, PT, PT, R27, R63, RZ ;  /* 0x0000003f1b007210 */ /* 0x000fea0007ffe0ff */
[----:B------:R1:W-:Y:S01]  /*7370*/  STS.128 [R0+0x200], R8 ;  /* 0x0002000800007388 */ /* 0x0003e20000000c00 */
[----:B------:R-:W-:Y:S01]  /*7380*/  @!PT LDS RZ, [RZ] ;  /* 0x00000000fffff984 */ /* 0x000fe20000000800 */
[----:B------:R-:W-:Y:S01]  /*7390*/  @!PT LDS RZ, [RZ] ;  /* 0x00000000fffff984 */ /* 0x000fe20000000800 */
[----:B------:R-:W-:Y:S01]  /*73a0*/  @!PT LDS RZ, [RZ] ;  /* 0x00000000fffff984 */ /* 0x000fe20000000800 */
[----:B------:R-:W-:Y:S01]  /*73b0*/  @!PT LDS RZ, [RZ] ;  /* 0x00000000fffff984 */ /* 0x000fe20000000800 */
[----:B------:R2:W-:Y:S07]  /*73c0*/  MEMBAR.ALL.CTA ;  /* 0x0000000000007992 */ /* 0x0005ee0000008000 */
[----:B--2---:R-:W2:Y:S02]  /*73d0*/  FENCE.VIEW.ASYNC.S ;  /* 0x00000000000073c6 */ /* 0x004ea40000000000 */
[----:B--2---:R-:W-:Y:S06]  /*73e0*/  BAR.SYNC.DEFER_BLOCKING 0x1, 0x80 ;  /* 0x0042000000007b1d */ /* 0x004fec0000010000 */
[----:B------:R-:W-:Y:S05]  /*73f0*/  @P0 BRA `(.L_x_121) ;  /* 0x0000000000380947 */ /* 0x000fea0003800000 */
[----:B------:R-:W2:Y:S01]  /*7400*/  LDCU.64 UR6, c[0x0][0x348] ;  /* 0x00006900ff0677ac */ /* 0x000ea20008000a00 */
[----:B------:R-:W-:Y:S01]  /*7410*/  R2UR UR5, R64 ;  /* 0x00000000400572ca */ /* 0x000fe200000e0000 */
[----:B------:R-:W-:Y:S01]  /*7420*/  UMOV UR51, UR36 ;  /* 0x0000002400337c82 */ /* 0x000fe20008000000 */
[----:B------:R-:W-:Y:S01]  /*7430*/  UIADD3 UR9, UPT, UPT, UR49, 0x20, URZ ;  /* 0x0000002031097890 */ /* 0x000fe2000fffe0ff */
[----:B------:R-:W-:Y:S01]  /*7440*/  UMOV UR10, UR50 ;  /* 0x00000032000a7c82 */ /* 0x000fe20008000000 */
[----:B------:R-:W-:Y:S09]  /*7450*/  UMOV UR11, UR36 ;  /* 0x00000024000b7c82 */ /* 0x000ff20008000000 */
[----:B------:R-:W-:Y:S02]  /*7460*/  UIADD3 UR5, UPT, UPT, UR45, UR5, URZ ;  /* 0x000000052d057290 */ /* 0x000fe4000fffe0ff */
[----:B--2---:R-:W-:Y:S02]  /*7470*/  UIADD3 UR4, UP0, UPT, UR6, 0x680, URZ ;  /* 0x0000068006047890 */ /* 0x004fe4000ff1e0ff */
[----:B------:R-:W-:Y:S02]  /*7480*/  UIADD3 UR48, UPT, UPT, UR5, 0x200, URZ ;  /* 0x0000020005307890 */ /* 0x000fe4000fffe0ff */
[----:B------:R-:W-:Y:S02]  /*7490*/  UIADD3 UR8, UPT, UPT, UR5, 0xa00, URZ ;  /* 0x00000a0005087890 */ /* 0x000fe4000fffe0ff */
[----:B------:R-:W-:Y:S09]  /*74a0*/  UIADD3.X UR5, UPT, UPT, URZ, UR7, URZ, UP0, !UPT ;  /* 0x00000007ff057290 */ /* 0x000ff200087fe4ff */
[----:B------:R2:W-:Y:S01]  /*74b0*/  UTMASTG.3D [UR48], [UR4] ;  /* 0x00000030040073b5 */ /* 0x0005e20008010000 */
[----:B------:R2:W-:Y:S02]  /*74c0*/  UTMASTG.3D [UR8], [UR4] ;  /* 0x00000008040073b5 */ /* 0x0005e40008010000 */
[----:B--2---:R0:W-:Y:S02]  /*74d0*/  UTMACMDFLUSH ;  /* 0x00000000000079b7 */ /* 0x0041e40000000000 */
.L_x_121:
[----:B------:R-:W-:Y:S05]  /*74e0*/  BSYNC.RECONVERGENT B0 ;  /* 0x0000000000007941 */ /* 0x000fea0003800200 */
.L_x_120:
[----:B------:R-:W-:Y:S01]  /*74f0*/  UIADD3 UR46, UPT, UPT, UR47, 0x1, URZ ;  /* 0x000000012f2e7890 */ /* 0x000fe2000fffe0ff */
[----:B------:R-:W-:Y:S03]  /*7500*/  BSSY.RECONVERGENT B0, `(.L_x_122) ;  /* 0x0000005000007945 */ /* 0x000fe60003800200 */
[----:B------:R-:W-:Y:S04]  /*7510*/  UISETP.NE.AND UP0, UPT, UR46, 0x3, UPT ;  /* 0x000000032e00788c */ /* 0x000fe8000bf05270 */
[----:B------:R-:W-:Y:S01]  /*7520*/  USEL UR44, UR46, URZ, UP0 ;  /* 0x000000ff2e2c7287 */ /* 0x000fe20008000000 */
[----:B------:R-:W-:Y:S11]  /*7530*/  @P0 BRA `(.L_x_123) ;  /* 0x0000000000040947 */ /* 0x000ff60003800000 */
[----:B------:R-:W-:Y:S04]  /*7540*/  DEPBAR.LE SB0, 0x1 ;  /* 0x000080400000791a */ /* 0x000fe80000000000 */
.L_x_123:
[----:B------:R-:W-:Y:S05]  /*7550*/  BSYNC.RECONVERGENT B0 ;  /* 0x0000000000007941 */ /* 0x000fea0003800200 */
.L_x_122:
[----:B------:R-:W-:Y:S01]  /*7560*/  BAR.SYNC.DEFER_BLOCKING 0x1, 0x80 ;  /* 0x0042000000007b1d */ /* 0x000fe20000010000 */
[----:B------:R-:W-:Y:S01]  /*7570*/  ISETP.NE.AND P1, PT, R62, RZ, PT ;  /* 0x000000ff3e00720c */ /* 0x000fe20003f25270 */
[----:B------:R-:W-:Y:S01]  /*7580*/  UISETP.NE.AND UP0, UPT, UR53, URZ, UPT ;  /* 0x000000ff3500728c */ /* 0x000fe2000bf05270 */
[----:B------:R-:W-:Y:S11]  /*7590*/  LEA R2, R65, UR45, 0x3 ;  /* 0x0000002d41027c11 */ /* 0x000ff6000f8e18ff */
[----:B------:R-:W-:Y:S01]  /*75a0*/  @P1 SHF.L.U32 R3, R68, 0x1f, RZ ;  /* 0x0000001f44031819 */ /* 0x000fe200000006ff */
[----:B------:R-:W-:Y:S06]  /*75b0*/  BRA.U !UP0, `(.L_x_124) ;  /* 0x0000000108247547 */ /* 0x000fec000b800000 */
[----:B------:R-:W-:Y:S01]  /*75c0*/  IMAD.U32 R4, RZ, RZ, UR52 ;  /* 0x00000034ff047e24 */ /* 0x000fe2000f8e00ff */
[----:B-1----:R-:W-:Y:S01]  /*75d0*/  MOV R0, UR55 ;  /* 0x0000003700007c02 */ /* 0x002fe20008000f00 */
[----:B------:R-:W-:Y:S03]  /*75e0*/  UIADD3 UR4, UPT, UPT, UR52, 0x1, URZ ;  /* 0x0000000134047890 */ /* 0x000fe6000fffe0ff */
[----:B------:R-:W-:Y:S01]  /*75f0*/  @P1 LEA R4, R4, UR45, 0x3 ;  /* 0x0000002d04041c11 */ /* 0x000fe2000f8e18ff */
[----:B------:R-:W-:Y:S04]  /*7600*/  UISETP.NE.AND UP0, UPT, UR4, 0x3, UPT ;  /* 0x000000030400788c */ /* 0x000fe8000bf05270 */
[----:B------:R-:W-:Y:S01]  /*7610*/  @P1 VIADD R4, R4, 0x98 ;  /* 0x0000009804041836 */ /* 0x000fe20000000000 */
[----:B------:R-:W-:Y:S04]  /*7620*/  USEL UR52, UR4, URZ, UP0 ;  /* 0x000000ff04347287 */ /* 0x000fe80008000000 */
[----:B------:R-:W-:Y:S04]  /*7630*/  @P1 PRMT R0, R0, 0x654, R4 ;  /* 0x0000065400001816 */ /* 0x000fe80000000004 */
[----:B------:R2:W-:Y:S04]  /*7640*/  @P1 SYNCS.ARRIVE.TRANS64.RED.A1T0 RZ, [R0+URZ], RZ ;  /* 0x000000ff00ff19a7 */ /* 0x0005e800081004ff */
.L_x_124:
[----:B------:R-:W3:Y:S01]  /*7650*/  @P1 SYNCS.PHASECHK.TRANS64.TRYWAIT P0, [R2+URZ+0x80], R3 ;  /* 0x00008003020015a7 */ /* 0x000ee200080011ff */
[----:B------:R-:W-:Y:S01]  /*7660*/  BSSY B1, `(.L_x_125) ;  /* 0x0000012000017945 */ /* 0x000fe20003800000 */
[----:B---3--:R-:W-:Y:S03]  /*7670*/  @P1 SEL R67, RZ, 0x1, !P0 ;  /* 0x00000001ff431807 */ /* 0x008fe60004000000 */
[----:B------:R-:W-:Y:S05]  /*7680*/  @!P1 BRA `(.L_x_126) ;  /* 0x00000000003c9947 */ /* 0x000fea0003800000 */
[----:B------:R-:W-:Y:S01]  /*7690*/  ISETP.NE.AND P1, PT, R69, RZ, PT ;  /* 0x000000ff4500720c */ /* 0x000fe20003f25270 */
[----:B------:R-:W-:Y:S01]  /*76a0*/  BSSY B0, `(.L_x_127) ;  /* 0x0000009000007945 */ /* 0x000fe20003800000 */
[----:B------:R-:W-:Y:S11]  /*76b0*/  ISETP.NE.AND P0, PT, R67, RZ, PT ;  /* 0x000000ff4300720c */ /* 0x000ff60003f05270 */
[----:B------:R-:W-:Y:S05]  /*76c0*/  @P1 IMAD R65, R65, 0x1000, R66 ;  /* 0x0000100041411824 */ /* 0x000fea00078e0242 */
[----:B-12---:R-:W-:Y:S05]  /*76d0*/  @P1 IADD3 R0, PT, PT, R65, UR45, RZ ;  /* 0x0000002d41001c10 */ /* 0x006fea000fffe0ff */
[----:B------:R-:W-:Y:S01]  /*76e0*/  @P1 IMAD.IADD R0, R63, 0x1, R0 ;  /* 0x000000013f001824 */ /* 0x000fe200078e0200 */
[----:B------:R-:W-:Y:S06]  /*76f0*/  @P0 BRA `(.L_x_128) ;  /* 0x00000000000c0947 */ /* 0x000fec0003800000 */
[----:B------:R-:W-:Y:S04]  /*7700*/  SHF.L.U32 R68, R68, 0x1f, RZ ;  /* 0x0000001f44447819 */ /* 0x000fe800000006ff */
[----:B------:R-:W1:Y:S02]  /*7710*/  SYNCS.PHASECHK.TRANS64.TRYWAIT P0, [R2+URZ+0x80], R68 ;  /* 0x00008044020075a7 */ /* 0x000e6400080011ff */
[----:B-1----:R-:W-:Y:S05]  /*7720*/  @!P0 BRA `(.L_x_129) ;  /* 0x00000018000c8947 */ /* 0x002fea0003800000 */
.L_x_128:
[----:B------:R-:W-:Y:S05]  /*7730*/  BSYNC B0 ;  /* 0x0000000000007941 */ /* 0x000fea0003800000 */
.L_x_127:
[----:B------:R-:W-:Y:S11]  /*7740*/  ISETP.NE.AND P0, PT, R69, RZ, PT ;  /* 0x000000ff4500720c */ /* 0x000ff60003f05270 */
[----:B------:R-:W-:Y:S02]  /*7750*/  @!UPT UIADD3 URZ, UPT, UPT, URZ, URZ, URZ ;  /* 0x000000fffffff290 */ /* 0x000fe4000fffe0ff */
[----:B------:R3:W4:Y:S04]  /*7760*/  @P0 LDS.128 R28, [R65+UR45+0x200] ;  /* 0x0002002d411c0984 */ /* 0x0007280008000c00 */
[----:B------:R3:W2:Y:S02]  /*7770*/  @P0 LDS.128 R36, [R0+0x200] ;  /* 0x0002000000240984 */ /* 0x0006a40000000c00 */
.L_x_126:
[----:B------:R-:W-:Y:S05]  /*7780*/  BSYNC B1 ;  /* 0x0000000000017941 */ /* 0x000fea0003800000 */
.L_x_125:
[----:B-123--:R-:W-:Y:S05]  /*7790*/  VIADD R0, R25, 0x10 ;  /* 0x0000001019007836 */ /* 0x00efea0000000000 */
[----:B------:R-:W-:Y:S04]  /*77a0*/  SHF.R.U32.HI R0, RZ, 0x15, R0 ;  /* 0x00000015ff007819 */ /* 0x000fe80000011600 */
[----:B------:R-:W-:Y:S11]  /*77b0*/  LOP3.LUT P0, RZ, R0, 0x3, R47, 0x48, !PT ;  /* 0x0000000300ff7812 */ /* 0x000ff6000780482f */
[----:B------:R-:W-:Y:S02]  /*77c0*/  @!UPT UIADD3 URZ, UPT, UPT, URZ, URZ, URZ ;  /* 0x000000fffffff290 */ /* 0x000fe4000fffe0ff */
[----:B------:R-:W-:Y:S05]  /*77d0*/  @!P0 BRA `(.L_x_130) ;  /* 0x0000000000408947 */ /* 0x000fea0003800000 */
[----:B------:R-:W1:Y:S01]  /*77e0*/  LDCU.64 UR8, c[0x4][0x70] ;  /* 0x01000e00ff0877ac */ /* 0x000e620008000a00 */
[----:B------:R-:W-:Y:S01]  /*77f0*/  MOV R3, 0x0 ;  /* 0x0000000000037802 */ /* 0x000fe20000000f00 */
[----:B------:R-:W-:Y:S02]  /*7800*/  HFMA2 R12, -RZ, RZ, 0, 5.9604644775390625e-08 ;  /* 0x00000001ff0c7431 */ /* 0x000fe400000001ff */
[----:B------:R-:W-:Y:S02]  /*7810*/  IMAD.MOV.U32 R8, RZ, RZ, 0x192 ;  /* 0x00000192ff087424 */ /* 0x000fe400078e00ff */
[----:B------:R-:W-:Y:S01]  /*7820*/  IMAD.MOV.U32 R13, RZ, RZ, RZ ;  /* 0x000000ffff0d7224 */ /* 0x000fe200078e00ff */
[----:B------:R-:W2:Y:S01]  /*7830*/  LDCU.64 UR6, c[0x4][0x78] ;  /* 0x01000f00ff0677ac */ /* 0x000ea20008000a00 */
[----:B------:R-:W3:Y:S01]  /*7840*/  LDC.64 R2, c[0x4][R3] ;  /* 0x0100000003027b82 */ /* 0x000ee20000000a00 */
[----:B------:R-:W5:Y:S01]  /*7850*/  LDCU.64 UR4, c[0x4][0x10] ;  /* 0x01000200ff0477ac */ /* 0x000f620008000a00 */
[----:B-1----:R-:W-:Y:S01]  /*7860*/  MOV R5, UR9 ;  /* 0x0000000900057c02 */ /* 0x002fe20008000f00 */
[----:B------:R-:W-:Y:S01]  /*7870*/  IMAD.U32 R4, RZ, RZ, UR8 ;  /* 0x00000008ff047e24 */ /* 0x000fe2000f8e00ff */
[----:B--2---:R-:W-:Y:S01]  /*7880*/  MOV R7, UR7 ;  /* 0x0000000700077c02 */ /* 0x004fe20008000f00 */
[----:B------:R-:W-:Y:S01]  /*7890*/  IMAD.U32 R6, RZ, RZ, UR6 ;  /* 0x00000006ff067e24 */ /* 0x000fe2000f8e00ff */
[----:B-----5:R-:W-:Y:S01]  /*78a0*/  MOV R11, UR5 ;  /* 0x00000005000b7c02 */ /* 0x020fe20008000f00 */
[----:B------:R-:W-:Y:S02]  /*78b0*/  IMAD.U32 R10, RZ, RZ, UR4 ;  /* 0x00000004ff0a7e24 */ /* 0x000fe4000f8e00ff */
[----:B------:R-:W-:Y:S07]  /*78c0*/  LEPC R20, `(.L_x_130) ;  /* 0x000000001014794e */ /* 0x000fee0000000000 */
[----:B---34-:R-:W-:Y:S05]  /*78d0*/  CALL.ABS.NOINC R2 ;  /* 0x0000000002007343 */ /* 0x018fea0003c00000 */
.L_x_130:
[----:B------:R-:W-:Y:S01]  /*78e0*/  ISETP.NE.AND P0, PT, R58, RZ, PT ;  /* 0x000000ff3a00720c */ /* 0x000fe20003f05270 */
[----:B------:R-:W-:Y:S05]  /*78f0*/  WARPSYNC.ALL ;  /* 0x0000000000007948 */ /* 0x000fea0003800000 */
[----:B------:R-:W-:Y:S01]  /*7900*/  R2UR UR4, R25 ;  /* 0x00000000190472ca */ /* 0x000fe200000e0000 */
[--C-:B----4-:R-:W-:Y:S01]  /*7910*/  HADD2.F32 R0, -RZ, R28.reuse.H0_H0 ;  /* 0x2000001cff007230 */ /* 0x110fe20000004100 */
[----:B------:R-:W-:Y:S01]  /*7920*/  IADD3 R53, PT, PT, R53, 0x100, RZ ;  /* 0x0000010035357810 */ /* 0x000fe20007ffe0ff */
[----:B------:R-:W-:Y:S01]  /*7930*/  HADD2.F32 R2, -RZ, R28.H1_H1 ;  /* 0x3000001cff027230 */ /* 0x000fe20000004100 */
[----:B------:R-:W-:Y:S01]  /*7940*/  BSSY.RECONVERGENT B0, `(.L_x_131) ;  /* 0x0000058000007945 */ /* 0x000fe20003800200 */
[--C-:B------:R-:W-:Y:S01]  /*7950*/  HADD2.F32 R20, -RZ, R29.reuse.H0_H0 ;  /* 0x2000001dff147230 */ /* 0x100fe20000004100 */
[----:B------:R-:W-:Y:S01]  /*7960*/  LOP3.LUT R53, R53, 0xfefffff8, RZ, 0xc0, !PT ;  /* 0xfefffff835357812 */ /* 0x000fe200078ec0ff */
[----:B------:R-:W-:Y:S02]  /*7970*/  HADD2.F32 R21, -RZ, R29.H1_H1 ;  /* 0x3000001dff157230 */ /* 0x000fe40000004100 */
[--C-:B------:R-:W-:Y:S02]  /*7980*/  HADD2.F32 R25, -RZ, R30.reuse.H0_H0 ;  /* 0x2000001eff197230 */ /* 0x100fe40000004100 */
[----:B------:R-:W-:Y:S02]  /*7990*/  HADD2.F32 R27, -RZ, R30.H1_H1 ;  /* 0x3000001eff1b7230 */ /* 0x000fe40000004100 */
[----:B------:R-:W1:Y:S01]  /*79a0*/  LDTM.x16 R4, tmem[UR4+0x10] ;  /* 0x00001004000479ee */ /* 0x000e620008240000 */
[----:B------:R-:W-:Y:S01]  /*79b0*/  NOP ;  /* 0x0000000000007918 */ /* 0x000fe20000000000 */
[----:B-1----:R1:W-:Y:S01]  /*79c0*/  SYNCS.ARRIVE.TRANS64.RED.A1T0 RZ, [R53+URZ], RZ ;  /* 0x000000ff35ff79a7 */ /* 0x0023e200081004ff */
[--C-:B------:R-:W-:Y:S02]  /*79d0*/  HADD2.F32 R28, -RZ, R31.reuse.H0_H0 ;  /* 0x2000001fff1c7230 */ /* 0x100fe40000004100 */
[----:B------:R-:W-:Y:S02]  /*79e0*/  HADD2.F32 R29, -RZ, R31.H1_H1 ;  /* 0x3000001fff1d7230 */ /* 0x000fe40000004100 */
        /* <DEDUP_REMOVED lines=8> */
[C---:B------:R-:W-:Y:S01]  /*7a70*/  FMUL R4, R24.reuse, R4 ;  /* 0x0000000418047220 */ /* 0x040fe20000400000 */
[C---:B------:R-:W-:Y:S01]  /*7a80*/  FMUL R5, R24.reuse, R5 ;  /* 0x0000000518057220 */ /* 0x040fe20000400000 */
[C---:B------:R-:W-:Y:S01]  /*7a90*/  FMUL R6, R24.reuse, R6 ;  /* 0x0000000618067220 */ /* 0x040fe20000400000 */
[----:B------:R-:W-:Y:S01]  /*7aa0*/  FMUL R3, R24, R9 ;  /* 0x0000000918037220 */ /* 0x000fe20000400000 */
[----:B------:R-:W-:Y:S01]  /*7ab0*/  FFMA R4, R26, R0, R4 ;  /* 0x000000001a047223 */ /* 0x000fe20000000004 */
[----:B------:R-:W-:Y:S01]  /*7ac0*/  FMUL R0, R24, R7 ;  /* 0x0000000718007220 */ /* 0x000fe20000400000 */
[C---:B------:R-:W-:Y:S01]  /*7ad0*/  FFMA R5, R26.reuse, R2, R5 ;  /* 0x000000021a057223 */ /* 0x040fe20000000005 */
[----:B------:R-:W-:Y:S01]  /*7ae0*/  FFMA R6, R26, R20, R6 ;  /* 0x000000141a067223 */ /* 0x000fe20000000006 */
[----:B------:R-:W-:Y:S01]  /*7af0*/  FMUL R2, R24, R8 ;  /* 0x0000000818027220 */ /* 0x000fe20000400000 */
[----:B------:R-:W-:Y:S01]  /*7b00*/  FFMA R0, R26, R21, R0 ;  /* 0x000000151a007223 */ /* 0x000fe20000000000 */
[C---:B------:R-:W-:Y:S01]  /*7b10*/  FMUL R7, R24.reuse, R10 ;  /* 0x0000000a18077220 */ /* 0x040fe20000400000 */
[----:B------:R-:W-:Y:S01]  /*7b20*/  F2FP.F16.F32.PACK_AB R4, R5, R4 ;  /* 0x000000040504723e */ /* 0x000fe200000000ff */
[----:B------:R-:W-:Y:S01]  /*7b30*/  FMUL R11, R24, R11 ;  /* 0x0000000b180b7220 */ /* 0x000fe20000400000 */
[----:B------:R-:W-:Y:S01]  /*7b40*/  FFMA R2, R26, R25, R2 ;  /* 0x000000191a027223 */ /* 0x000fe20000000002 */
[----:B------:R-:W-:Y:S01]  /*7b50*/  F2FP.F16.F32.PACK_AB R5, R0, R6 ;  /* 0x000000060005723e */ /* 0x000fe200000000ff */
[----:B------:R-:W-:Y:S01]  /*7b60*/  FMUL R8, R24, R12 ;  /* 0x0000000c18087220 */ /* 0x000fe20000400000 */
[----:B------:R-:W-:Y:S01]  /*7b70*/  MOV R0, UR44 ;  /* 0x0000002c00007c02 */ /* 0x000fe20008000f00 */
[----:B------:R-:W-:Y:S01]  /*7b80*/  FFMA R3, R26, R27, R3 ;  /* 0x0000001b1a037223 */ /* 0x000fe20000000003 */
[----:B------:R-:W-:Y:S01]  /*7b90*/  FMUL R9, R24, R13 ;  /* 0x0000000d18097220 */ /* 0x000fe20000400000 */
[----:B------:R-:W-:Y:S01]  /*7ba0*/  FFMA R7, R26, R28, R7 ;  /* 0x0000001c1a077223 */ /* 0x000fe20000000007 */
[----:B------:R-:W-:Y:S01]  /*7bb0*/  FMUL R10, R24, R14 ;  /* 0x0000000e180a7220 */ /* 0x000fe20000400000 */
[----:B------:R-:W-:Y:S01]  /*7bc0*/  FFMA R11, R26, R29, R11 ;  /* 0x0000001d1a0b7223 */ /* 0x000fe2000000000b */
[----:B------:R-:W-:Y:S01]  /*7bd0*/  FMUL R15, R24, R15 ;  /* 0x0000000f180f7220 */ /* 0x000fe20000400000 */
[----:B------:R-:W-:Y:S01]  /*7be0*/  FFMA R8, R26, R30, R8 ;  /* 0x0000001e1a087223 */ /* 0x000fe20000000008 */
[----:B------:R-:W-:Y:S01]  /*7bf0*/  LEA R0, R0, R44, 0xb ;  /* 0x0000002c00007211 */ /* 0x000fe200078e58ff */
[----:B------:R-:W-:Y:S01]  /*7c00*/  FMUL R12, R24, R16 ;  /* 0x00000010180c7220 */ /* 0x000fe20000400000 */
[----:B------:R-:W-:Y:S01]  /*7c10*/  FFMA R9, R26, R31, R9 ;  /* 0x0000001f1a097223 */ /* 0x000fe20000000009 */
[----:B------:R-:W-:Y:S01]  /*7c20*/  FMUL R13, R24, R17 ;  /* 0x00000011180d7220 */ /* 0x000fe20000400000 */
[----:B------:R-:W-:Y:S01]  /*7c30*/  FFMA R10, R26, R32, R10 ;  /* 0x000000201a0a7223 */ /* 0x000fe2000000000a */
[----:B------:R-:W-:Y:S01]  /*7c40*/  FMUL R14, R24, R18 ;  /* 0x00000012180e7220 */ /* 0x000fe20000400000 */
[----:B------:R-:W-:Y:S01]  /*7c50*/  FFMA R15, R26, R33, R15 ;  /* 0x000000211a0f7223 */ /* 0x000fe2000000000f */
[----:B------:R-:W-:Y:S01]  /*7c60*/  FMUL R19, R24, R19 ;  /* 0x0000001318137220 */ /* 0x000fe20000400000 */
[----:B------:R-:W-:Y:S01]  /*7c70*/  F2FP.F16.F32.PACK_AB R6, R3, R2 ;  /* 0x000000020306723e */ /* 0x000fe200000000ff */
[C---:B------:R-:W-:Y:S01]  /*7c80*/  FFMA R12, R26.reuse, R34, R12 ;  /* 0x000000221a0c7223 */ /* 0x040fe2000000000c */
[----:B------:R-:W-:Y:S01]  /*7c90*/  F2FP.F16.F32.PACK_AB R7, R11, R7 ;  /* 0x000000070b07723e */ /* 0x000fe200000000ff */
[----:B------:R-:W-:Y:S01]  /*7ca0*/  FFMA R13, R26, R35, R13 ;  /* 0x000000231a0d7223 */ /* 0x000fe2000000000d */
[----:B------:R-:W-:Y:S01]  /*7cb0*/  LEA R0, R0, UR45, 0x1 ;  /* 0x0000002d00007c11 */ /* 0x000fe2000f8e08ff */
[C---:B------:R-:W-:Y:S01]  /*7cc0*/  FFMA R14, R26.reuse, R36, R14 ;  /* 0x000000241a0e7223 */ /* 0x040fe2000000000e */
[----:B------:R-:W-:Y:S01]  /*7cd0*/  FFMA R19, R26, R37, R19 ;  /* 0x000000251a137223 */ /* 0x000fe20000000013 */
[----:B------:R-:W-:Y:S02]  /*7ce0*/  F2FP.F16.F32.PACK_AB R8, R9, R8 ;  /* 0x000000080908723e */ /* 0x000fe400000000ff */
[----:B------:R1:W-:Y:S01]  /*7cf0*/  STS.128 [R0+0x200], R4 ;  /* 0x0002000400007388 */ /* 0x0003e20000000c00 */
        /* <DEDUP_REMOVED lines=14> */
[----:B------:R-:W-:Y:S02]  /*7de0*/  ULEA UR5, UR44, UR45, 0xc ;  /* 0x0000002d2c057291 */ /* 0x000fe4000f8e60ff */
[----:B------:R-:W-:Y:S02]  /*7df0*/  UIADD3 UR13, UPT, UPT, UR49, 0x10, URZ ;  /* 0x00000010310d7890 */ /* 0x000fe4000fffe0ff */
[----:B------:R-:W-:Y:S02]  /*7e00*/  UIADD3 UR12, UPT, UPT, UR5, 0x200, URZ ;  /* 0x00000200050c7890 */ /* 0x000fe4000fffe0ff */
[----:B------:R-:W-:Y:S01]  /*7e10*/  UIADD3 UR8, UPT, UPT, UR5, 0xa00, URZ ;  /* 0x00000a0005087890 */ /* 0x000fe2000fffe0ff */
[----:B------:R-:W-:Y:S01]  /*7e20*/  UMOV UR14, UR50 ;  /* 0x00000032000e7c82 */ /* 0x000fe20008000000 */
[----:B------:R-:W-:Y:S01]  /*7e30*/  UMOV UR15, UR36 ;  /* 0x00000024000f7c82 */ /* 0x000fe20008000000 */
[----:B------:R-:W-:Y:S01]  /*7e40*/  UIADD3 UR9, UPT, UPT, UR49, 0x30, URZ ;  /* 0x0000003031097890 */ /* 0x000fe2000fffe0ff */
[----:B------:R-:W-:Y:S01]  /*7e50*/  UMOV UR10, UR50 ;  /* 0x00000032000a7c82 */ /* 0x000fe20008000000 */
[----:B------:R-:W-:Y:S01]  /*7e60*/  UMOV UR11, UR36 ;  /* 0x00000024000b7c82 */ /* 0x000fe20008000000 */
[----:B--2---:R-:W-:Y:S04]  /*7e70*/  UIADD3 UR4, UP0, UPT, UR6, 0x680, URZ ;  /* 0x0000068006047890 */ /* 0x004fe8000ff1e0ff */
[----:B------:R-:W-:Y:S09]  /*7e80*/  UIADD3.X UR5, UPT, UPT, URZ, UR7, URZ, UP0, !UPT ;  /* 0x00000007ff057290 */ /* 0x000ff200087fe4ff */
[----:B------:R2:W-:Y:S01]  /*7e90*/  UTMASTG.3D [UR12], [UR4] ;  /* 0x0000000c040073b5 */ /* 0x0005e20008010000 */
[----:B------:R2:W-:Y:S02]  /*7ea0*/  UTMASTG.3D [UR8], [UR4] ;  /* 0x00000008040073b5 */ /* 0x0005e40008010000 */
[----:B--2---:R0:W-:Y:S02]  /*7eb0*/  UTMACMDFLUSH ;  /* 0x00000000000079b7 */ /* 0x0041e40000000000 */
.L_x_132:
[----:B------:R-:W-:Y:S05]  /*7ec0*/  BSYNC.RECONVERGENT B0 ;  /* 0x0000000000007941 */ /* 0x000fea0003800200 */
.L_x_131:
[----:B------:R-:W-:Y:S01]  /*7ed0*/  UIADD3 UR4, UPT, UPT, UR44, 0x1, URZ ;  /* 0x000000012c047890 */ /* 0x000fe2000fffe0ff */
[----:B------:R-:W-:Y:S03]  /*7ee0*/  BSSY.RECONVERGENT B0, `(.L_x_133) ;  /* 0x0000008000007945 */ /* 0x000fe60003800200 */
[----:B------:R-:W-:Y:S04]  /*7ef0*/  UISETP.NE.AND UP0, UPT, UR4, 0x3, UPT ;  /* 0x000000030400788c */ /* 0x000fe8000bf05270 */
[----:B------:R-:W-:Y:S02]  /*7f00*/  UISETP.EQ.XOR UP1, UPT, UR46, 0x3, !UP0 ;  /* 0x000000032e00788c */ /* 0x000fe4000c722a70 */
[----:B------:R-:W-:Y:S02]  /*7f10*/  USEL UR47, UR4, URZ, UP0 ;  /* 0x000000ff042f7287 */ /* 0x000fe40008000000 */
[----:B------:R-:W-:Y:S04]  /*7f20*/  USEL UR5, URZ, 0x1, !UP1 ;  /* 0x00000001ff057887 */ /* 0x000fe8000c800000 */
[----:B------:R-:W-:Y:S01]  /*7f30*/  ULOP3.LUT UR54, UR54, UR5, URZ, 0x3c, !UPT ;  /* 0x0000000536367292 */ /* 0x000fe2000f8e3cff */
[----:B------:R-:W-:Y:S11]  /*7f40*/  @P0 BRA `(.L_x_134) ;  /* 0x0000000000040947 */ /* 0x000ff60003800000 */
[----:B------:R-:W-:Y:S04]  /*7f50*/  DEPBAR.LE SB0, 0x1 ;  /* 0x000080400000791a */ /* 0x000fe80000000000 */
.L_x_134:
[----:B------:R-:W-:Y:S05]  /*7f60*/  BSYNC.RECONVERGENT B0 ;  /* 0x0000000000007941 */ /* 0x000fea0003800200 */
.L_x_133:
[----:B------:R-:W-:Y:S01]  /*7f70*/  BAR.SYNC.DEFER_BLOCKING 0x1, 0x80 ;  /* 0x0042000000007b1d */ /* 0x000fe20000010000 */
[----:B------:R-:W-:Y:S01]  /*7f80*/  UISETP.NE.AND UP0, UPT, UR53, -0x2, UPT ;  /* 0xfffffffe3500788c */ /* 0x000fe2000bf05270 */
[----:B------:R-:W-:Y:S08]  /*7f90*/  IADD3 R22, PT, PT, R22, 0x1, RZ ;  /* 0x0000000116167810 */ /* 0x000ff00007ffe0ff */
[----:B------:R-:W-:Y:S05]  /*7fa0*/  BRA.U !UP0, `(.L_x_135) ;  /* 0x0000000108287547 */ /* 0x000fea000b800000 */
[----:B------:R-:W-:Y:S01]  /*7fb0*/  ISETP.NE.AND P0, PT, R62, RZ, PT ;  /* 0x000000ff3e00720c */ /* 0x000fe20003f05270 */
[----:B------:R-:W-:Y:S01]  /*7fc0*/  IMAD.U32 R2, RZ, RZ, UR52 ;  /* 0x00000034ff027e24 */ /* 0x000fe2000f8e00ff */
[----:B------:R-:W-:Y:S01]  /*7fd0*/  UIADD3 UR4, UPT, UPT, UR52, 0x1, URZ ;  /* 0x0000000134047890 */ /* 0x000fe2000fffe0ff */
[----:B-1----:R-:W-:Y:S03]  /*7fe0*/  IMAD.U32 R0, RZ, RZ, UR55 ;  /* 0x00000037ff007e24 */ /* 0x002fe6000f8e00ff */
[----:B------:R-:W-:Y:S04]  /*7ff0*/  UISETP.NE.AND UP0, UPT, UR4, 0x3, UPT ;  /* 0x000000030400788c */ /* 0x000fe8000bf05270 */
[----:B------:R-:W-:Y:S03]  /*8000*/  USEL UR52, UR4, URZ, UP0 ;  /* 0x000000ff04347287 */ /* 0x000fe60008000000 */
[----:B------:R-:W-:Y:S05]  /*8010*/  @P0 LEA R2, R2, UR45, 0x3 ;  /* 0x0000002d02020c11 */ /* 0x000fea000f8e18ff */
[----:B------:R-:W-:Y:S05]  /*8020*/  @P0 VIADD R2, R2, 0x98 ;  /* 0x0000009802020836 */ /* 0x000fea0000000000 */
[----:B------:R-:W-:Y:S04]  /*8030*/  @P0 PRMT R0, R0, 0x654, R2 ;  /* 0x0000065400000816 */ /* 0x000fe80000000002 */
[----:B------:R2:W-:Y:S03]  /*8040*/  @P0 SYNCS.ARRIVE.TRANS64.RED.A1T0 RZ, [R0+URZ], RZ ;  /* 0x000000ff00ff09a7 */ /* 0x0005e600081004ff */
.L_x_135:
[----:B------:R-:W-:Y:S01]  /*8050*/  R2UR UR6, R61 ;  /* 0x000000003d0672ca */ /* 0x000fe200000e0000 */
[----:B------:R-:W-:Y:S01]  /*8060*/  UIADD3 UR53, UPT, UPT, UR53, 0x2, URZ ;  /* 0x0000000235357890 */ /* 0x000fe2000fffe0ff */
[----:B------:R-:W-:Y:S02]  /*8070*/  R2UR UR5, R50 ;  /* 0x00000000320572ca */ /* 0x000fe400000e0000 */
[----:B------:R-:W-:Y:S02]  /*8080*/  R2UR UR4, R51 ;  /* 0x00000000330472ca */ /* 0x000fe400000e0000 */
[----:B------:R-:W-:Y:S02]  /*8090*/  R2UR UR36, R59 ;  /* 0x000000003b2472ca */ /* 0x000fe400000e0000 */
[----:B------:R-:W-:Y:S02]  /*80a0*/  ISETP.NE.AND P0, PT, R55, 0x2, PT ;  /* 0x000000023700780c */ /* 0x000fe40003f05270 */
[----:B------:R-:W-:Y:S02]  /*80b0*/  ISETP.NE.AND P1, PT, R22, 0x4, PT ;  /* 0x000000041600780c */ /* 0x000fe40003f25270 */
[----:B------:R-:W-:Y:S01]  /*80c0*/  SEL R2, RZ, 0x1, P0 ;  /* 0x00000001ff027807 */ /* 0x000fe20000000000 */
[----:B------:R-:W-:Y:S01]  /*80d0*/  UISETP.NE.AND UP0, UPT, UR6, URZ, UPT ;  /* 0x000000ff0600728c */ /* 0x000fe2000bf05270 */
[----:B-12---:R-:W-:Y:S01]  /*80e0*/  SEL R0, RZ, 0x1, P1 ;  /* 0x00000001ff007807 */ /* 0x006fe20000800000 */
[----:B------:R-:W-:Y:S01]  /*80f0*/  UIADD3 UR26, UPT, UPT, UR37, UR5, URZ ;  /* 0x00000005251a7290 */ /* 0x000fe2000fffe0ff */
[----:B------:R-:W-:Y:S01]  /*8100*/  LOP3.LUT R56, R56, R2, RZ, 0x3c, !PT ;  /* 0x0000000238387212 */ /* 0x000fe200078e3cff */
[----:B------:R-:W-:Y:S01]  /*8110*/  UIADD3 UR20, UPT, UPT, UR38, UR4, URZ ;  /* 0x0000000426147290 */ /* 0x000fe2000fffe0ff */
[----:B------:R-:W-:Y:S02]  /*8120*/  LOP3.LUT R57, R57, R0, RZ, 0x3c, !PT ;  /* 0x0000000039397212 */ /* 0x000fe400078e3cff */
[----:B------:R-:W-:Y:S02]  /*8130*/  SEL R55, R55, RZ, P0 ;  /* 0x000000ff37377207 */ /* 0x000fe40000000000 */
[----:B------:R-:W-:Y:S01]  /*8140*/  SEL R22, R22, RZ, P1 ;  /* 0x000000ff16167207 */ /* 0x000fe20000800000 */
[----:B------:R-:W-:Y:S06]  /*8150*/  BRA.U UP0, `(.L_x_136) ;  /* 0xffffffdd00447547 */ /* 0x000fec000b83ffff */
[----:B------:R-:W-:-:S13]  /*8160*/  R2UR UR4, R52 ;  /* 0x00000000340472ca */ /* 0x000fda00000e0000 */
[----:B------:R-:W-:-:S09]  /*8170*/  UISETP.NE.AND UP0, UPT, UR4, URZ, UPT ;  /* 0x000000ff0400728c */ /* 0x000fd2000bf05270 */
[----:B------:R-:W-:Y:S05]  /*8180*/  BRA.U !UP0, `(.L_x_137) ;  /* 0x0000000108487547 */ /* 0x000fea000b800000 */
[----:B------:R-:W1:Y:S02]  /*8190*/  LDCU.64 UR4, c[0x0][0x890] ;  /* 0x00011200ff0477ac */ /* 0x000e640008000a00 */
[----:B-1----:R-:W-:-:S04]  /*81a0*/  UISETP.NE.U32.AND UP0, UPT, UR4, URZ, UPT ;  /* 0x000000ff0400728c */ /* 0x002fc8000bf05070 */
[----:B------:R-:W-:-:S09]  /*81b0*/  UISETP.NE.AND.EX UP0, UPT, UR5, URZ, UPT, UP0 ;  /* 0x000000ff0500728c */ /* 0x000fd2000bf05300 */
[----:B------:R-:W-:Y:S05]  /*81c0*/  BRA.U UP0, `(.L_x_138) ;  /* 0x00000001000c7547 */ /* 0x000fea000b800000 */
[----:B------:R-:W-:-:S13]  /*81d0*/  FSETP.NEU.AND P0, PT, R26, RZ, PT ;  /* 0x000000ff1a00720b */ /* 0x000fda0003f0d000 */
[----:B------:R-:W-:Y:S05]  /*81e0*/  @!P0 EXIT ;  /* 0x000000000000894d */ /* 0x000fea0003800000 */
[----:B------:R-:W-:Y:S05]  /*81f0*/  BRA `(.L_x_137) ;  /* 0x00000000002c7947 */ /* 0x000fea0003800000 */
.L_x_138:
[----:B------:R-:W-:Y:S01]  /*8200*/  ISETP.NE.AND P0, PT, R54, RZ, PT ;  /* 0x000000ff3600720c */ /* 0x000fe20003f05270 */
[----:B------:R-:W-:-:S12]  /*8210*/  BSSY.RECONVERGENT B0, `(.L_x_137) ;  /* 0x0000009000007945 */ /* 0x000fd80003800200 */
[----:B------:R-:W-:Y:S05]  /*8220*/  @P0 BRA `(.L_x_139) ;  /* 0x0000000000140947 */ /* 0x000fea0003800000 */
[----:B------:R-:W1:Y:S02]  /*8230*/  LDCU.64 UR4, c[0x0][0x888] ;  /* 0x00011100ff0477ac */ /* 0x000e640008000a00 */
[----:B-1----:R-:W-:-:S04]  /*8240*/  ISETP.NE.U32.AND P0, PT, RZ, UR4, PT ;  /* 0x00000004ff007c0c */ /* 0x002fc8000bf05070 */
[----:B------:R-:W-:-:S13]  /*8250*/  ISETP.NE.AND.EX P0, PT, RZ, UR5, PT, P0 ;  /* 0x00000005ff007c0c */ /* 0x000fda000bf05300 */
[----:B------:R-:W-:Y:S05]  /*8260*/  @!P0 EXIT ;  /* 0x000000000000894d */ /* 0x000fea0003800000 */
[----:B------:R-:W-:Y:S05]  /*8270*/  BRA `(.L_x_140) ;  /* 0x0000000000087947 */ /* 0x000fea0003800000 */
.L_x_139:
[----:B------:R-:W-:-:S13]  /*8280*/  FSETP.NEU.AND P0, PT, R26, RZ, PT ;  /* 0x000000ff1a00720b */ /* 0x000fda0003f0d000 */
[----:B------:R-:W-:Y:S05]  /*8290*/  @!P0 EXIT ;  /* 0x000000000000894d */ /* 0x000fea0003800000 */
.L_x_140:
[----:B------:R-:W-:Y:S05]  /*82a0*/  BSYNC.RECONVERGENT B0 ;  /* 0x0000000000007941 */ /* 0x000fea0003800200 */
.L_x_137:
[----:B------:R-:W-:Y:S01]  /*82b0*/  ULEA UR4, UR52, UR45, 0x3 ;  /* 0x0000002d34047291 */ /* 0x000fe2000f8e18ff */
[----:B------:R-:W-:-:S04]  /*82c0*/  DEPBAR.LE SB0, 0x0 ;  /* 0x000080000000791a */ /* 0x000fc80000000000 */
[----:B------:R-:W-:-:S04]  /*82d0*/  UIADD3 UR4, UPT, UPT, UR4, 0x98, URZ ;  /* 0x0000009804047890 */ /* 0x000fc8000fffe0ff */
[----:B------:R-:W-:-:S09]  /*82e0*/  UPRMT UR4, UR55, 0x654, UR4 ;  /* 0x0000065437047896 */ /* 0x000fd20008000004 */
[----:B------:R-:W-:Y:S01]  /*82f0*/  SYNCS.ARRIVE.TRANS64.RED.A1T0 RZ, [UR4], RZ ;  /* 0x000000ffffff79a7 */ /* 0x000fe20008100404 */
[----:B------:R-:W-:Y:S05]  /*8300*/  EXIT ;  /* 0x000000000000794d */ /* 0x000fea0003800000 */
.L_x_24:
[----:B--2---:R2:W3:Y:S02]  /*8310*/  SYNCS.PHASECHK.TRANS64.TRYWAIT P0, [R0+URZ+0x130], R2 ;  /* 0x00013002000075a7 */ /* 0x0044e400080011ff */
[----:B---3--:R-:W-:Y:S05]  /*8320*/  @!P0 NANOSLEEP.SYNCS 0x989680 ;  /* 0x009896800000895d */ /* 0x008fea0003900000 */
[----:B------:R-:W3:Y:S02]  /*8330*/  @!P0 SYNCS.PHASECHK.TRANS64 P0, [R0+URZ+0x130], R2 ;  /* 0x00013002000085a7 */ /* 0x000ee400080010ff */
[----:B---3--:R-:W-:Y:S05]  /*8340*/  @!P0 BRA `(.L_x_24) ;  /* 0xfffffffc00f08947 */ /* 0x008fea000383ffff */
[----:B------:R-:W-:Y:S05]  /*8350*/  BRA `(.L_x_141) ;  /* 0xffffff9400dc7947 */ /* 0x000fea000383ffff */
.L_x_27:
[----:B-1----:R-:W-:-:S07]  /*8360*/  MOV R0, UR5 ;  /* 0x0000000500007c02 */ /* 0x002fce0008000f00 */
.L_x_142:
[----:B-1----:R1:W2:Y:S02]  /*8370*/  SYNCS.PHASECHK.TRANS64.TRYWAIT P0, [R0+URZ+0x40], R3 ;  /* 0x00004003000075a7 */ /* 0x0022a400080011ff */
[----:B--2---:R-:W-:Y:S05]  /*8380*/  @!P0 NANOSLEEP.SYNCS 0x989680 ;  /* 0x009896800000895d */ /* 0x004fea0003900000 */
[----:B------:R-:W2:Y:S02]  /*8390*/  @!P0 SYNCS.PHASECHK.TRANS64 P0, [R0+URZ+0x40], R3 ;  /* 0x00004003000085a7 */ /* 0x000ea400080010ff */
[----:B--2---:R-:W-:Y:S05]  /*83a0*/  @!P0 BRA `(.L_x_142) ;  /* 0xfffffffc00f08947 */ /* 0x004fea000383ffff */
[----:B------:R-:W-:Y:S05]  /*83b0*/  BRA `(.L_x_26) ;  /* 0xffffff9800347947 */ /* 0x000fea000383ffff */
.L_x_36:
[----:B-1----:R-:W-:-:S07]  /*83c0*/  MOV R0, UR6 ;  /* 0x0000000600007c02 */ /* 0x002fce0008000f00 */
.L_x_143:
[----:B-1----:R1:W2:Y:S02]  /*83d0*/  SYNCS.PHASECHK.TRANS64.TRYWAIT P0, [R0+URZ+0x40], R3 ;  /* 0x00004003000075a7 */ /* 0x0022a400080011ff */
[----:B--2---:R-:W-:Y:S05]  /*83e0*/  @!P0 NANOSLEEP.SYNCS 0x989680 ;  /* 0x009896800000895d */ /* 0x004fea0003900000 */
[----:B------:R-:W2:Y:S02]  /*83f0*/  @!P0 SYNCS.PHASECHK.TRANS64 P0, [R0+URZ+0x40], R3 ;  /* 0x00004003000085a7 */ /* 0x000ea400080010ff */
[----:B--2---:R-:W-:Y:S05]  /*8400*/  @!P0 BRA `(.L_x_143) ;  /* 0xfffffffc00f08947 */ /* 0x004fea000383ffff */
[----:B------:R-:W-:Y:S05]  /*8410*/  BRA `(.L_x_35) ;  /* 0xffffff9c00407947 */ /* 0x000fea000383ffff */
.L_x_43:
[----:B-1----:R1:W4:Y:S02]  /*8420*/  SYNCS.PHASECHK.TRANS64.TRYWAIT P0, [R3+URZ+0xc0], R0 ;  /* 0x0000c000030075a7 */ /* 0x00232400080011ff */
[----:B----4-:R-:W-:Y:S05]  /*8430*/  @!P0 NANOSLEEP.SYNCS 0x989680 ;  /* 0x009896800000895d */ /* 0x010fea0003900000 */
[----:B------:R-:W4:Y:S02]  /*8440*/  @!P0 SYNCS.PHASECHK.TRANS64 P0, [R3+URZ+0xc0], R0 ;  /* 0x0000c000030085a7 */ /* 0x000f2400080010ff */
[----:B----4-:R-:W-:Y:S05]  /*8450*/  @!P0 BRA `(.L_x_43) ;  /* 0xfffffffc00f08947 */ /* 0x010fea000383ffff */
[----:B------:R-:W-:Y:S05]  /*8460*/  BRA `(.L_x_144) ;  /* 0xffffffa0002c7947 */ /* 0x000fea000383ffff */
.L_x_47:
[----:B------:R-:W-:-:S07]  /*8470*/  MOV R0, UR4 ;  /* 0x0000000400007c02 */ /* 0x000fce0008000f00 */
.L_x_145:
[----:B-1----:R1:W2:Y:S02]  /*8480*/  SYNCS.PHASECHK.TRANS64.TRYWAIT P0, [R0+URZ], R2 ;  /* 0x00000002000075a7 */ /* 0x0022a400080011ff */
[----:B--2---:R-:W-:Y:S05]  /*8490*/  @!P0 NANOSLEEP.SYNCS 0x989680 ;  /* 0x009896800000895d */ /* 0x004fea0003900000 */
[----:B------:R-:W2:Y:S02]  /*84a0*/  @!P0 SYNCS.PHASECHK.TRANS64 P0, [R0+URZ], R2 ;  /* 0x00000002000085a7 */ /* 0x000ea400080010ff */
[----:B--2---:R-:W-:Y:S05]  /*84b0*/  @!P0 BRA `(.L_x_145) ;  /* 0xfffffffc00f08947 */ /* 0x004fea000383ffff */
[----:B------:R-:W-:Y:S05]  /*84c0*/  BRA `(.L_x_146) ;  /* 0xffffffa400d87947 */ /* 0x000fea000383ffff */
.L_x_48:
[----:B------:R-:W-:-:S07]  /*84d0*/  MOV R0, UR5 ;  /* 0x0000000500007c02 */ /* 0x000fce0008000f00 */
.L_x_147:
[----:B-1----:R1:W2:Y:S02]  /*84e0*/  SYNCS.PHASECHK.TRANS64.TRYWAIT P0, [R0+URZ], R3 ;  /* 0x00000003000075a7 */ /* 0x0022a400080011ff */
[----:B--2---:R-:W-:Y:S05]  /*84f0*/  @!P0 NANOSLEEP.SYNCS 0x989680 ;  /* 0x009896800000895d */ /* 0x004fea0003900000 */
[----:B------:R-:W2:Y:S02]  /*8500*/  @!P0 SYNCS.PHASECHK.TRANS64 P0, [R0+URZ], R3 ;  /* 0x00000003000085a7 */ /* 0x000ea400080010ff */
[----:B--2---:R-:W-:Y:S05]  /*8510*/  @!P0 BRA `(.L_x_147) ;  /* 0xfffffffc00f08947 */ /* 0x004fea000383ffff */
[----:B------:R-:W-:Y:S05]  /*8520*/  BRA `(.L_x_148) ;  /* 0xffffffa400e47947 */ /* 0x000fea000383ffff */
.L_x_49:
[----:B------:R-:W-:-:S07]  /*8530*/  MOV R0, UR5 ;  /* 0x0000000500007c02 */ /* 0x000fce0008000f00 */
.L_x_149:
[----:B-1----:R1:W2:Y:S02]  /*8540*/  SYNCS.PHASECHK.TRANS64.TRYWAIT P0, [R0+URZ], R3 ;  /* 0x00000003000075a7 */ /* 0x0022a400080011ff */
[----:B--2---:R-:W-:Y:S05]  /*8550*/  @!P0 NANOSLEEP.SYNCS 0x989680 ;  /* 0x009896800000895d */ /* 0x004fea0003900000 */
[----:B------:R-:W2:Y:S02]  /*8560*/  @!P0 SYNCS.PHASECHK.TRANS64 P0, [R0+URZ], R3 ;  /* 0x00000003000085a7 */ /* 0x000ea400080010ff */
[----:B--2---:R-:W-:Y:S05]  /*8570*/  @!P0 BRA `(.L_x_149) ;  /* 0xfffffffc00f08947 */ /* 0x004fea000383ffff */
[----:B------:R-:W-:Y:S05]  /*8580*/  BRA `(.L_x_150) ;  /* 0xffffffa400f07947 */ /* 0x000fea000383ffff */
.L_x_50:
[----:B------:R-:W-:-:S07]  /*8590*/  MOV R0, UR5 ;  /* 0x0000000500007c02 */ /* 0x000fce0008000f00 */
.L_x_151:
[----:B-1----:R1:W2:Y:S02]  /*85a0*/  SYNCS.PHASECHK.TRANS64.TRYWAIT P0, [R0+URZ], R3 ;  /* 0x00000003000075a7 */ /* 0x0022a400080011ff */
[----:B--2---:R-:W-:Y:S05]  /*85b0*/  @!P0 NANOSLEEP.SYNCS 0x989680 ;  /* 0x009896800000895d */ /* 0x004fea0003900000 */
[----:B------:R-:W2:Y:S02]  /*85c0*/  @!P0 SYNCS.PHASECHK.TRANS64 P0, [R0+URZ], R3 ;  /* 0x00000003000085a7 */ /* 0x000ea400080010ff */
[----:B--2---:R-:W-:Y:S05]  /*85d0*/  @!P0 BRA `(.L_x_151) ;  /* 0xfffffffc00f08947 */ /* 0x004fea000383ffff */
[----:B------:R-:W-:Y:S05]  /*85e0*/  BRA `(.L_x_152) ;  /* 0xffffffa400fc7947 */ /* 0x000fea000383ffff */
.L_x_51:
[----:B------:R-:W-:-:S07]  /*85f0*/  MOV R0, UR5 ;  /* 0x0000000500007c02 */ /* 0x000fce0008000f00 */
.L_x_153:
[----:B-1----:R1:W2:Y:S02]  /*8600*/  SYNCS.PHASECHK.TRANS64.TRYWAIT P0, [R0+URZ], R3 ;  /* 0x00000003000075a7 */ /* 0x0022a400080011ff */
[----:B--2---:R-:W-:Y:S05]  /*8610*/  @!P0 NANOSLEEP.SYNCS 0x989680 ;  /* 0x009896800000895d */ /* 0x004fea0003900000 */
[----:B------:R-:W2:Y:S02]  /*8620*/  @!P0 SYNCS.PHASECHK.TRANS64 P0, [R0+URZ], R3 ;  /* 0x00000003000085a7 */ /* 0x000ea400080010ff */
[----:B--2---:R-:W-:Y:S05]  /*8630*/  @!P0 BRA `(.L_x_153) ;  /* 0xfffffffc00f08947 */ /* 0x004fea000383ffff */
[----:B------:R-:W-:Y:S05]  /*8640*/  BRA `(.L_x_154) ;  /* 0xffffffa800087947 */ /* 0x000fea000383ffff */
.L_x_52:
[----:B------:R-:W-:-:S07]  /*8650*/  MOV R0, UR5 ;  /* 0x0000000500007c02 */ /* 0x000fce0008000f00 */
.L_x_155:
[----:B-1----:R1:W2:Y:S02]  /*8660*/  SYNCS.PHASECHK.TRANS64.TRYWAIT P0, [R0+URZ], R3 ;  /* 0x00000003000075a7 */ /* 0x0022a400080011ff */
[----:B--2---:R-:W-:Y:S05]  /*8670*/  @!P0 NANOSLEEP.SYNCS 0x989680 ;  /* 0x009896800000895d */ /* 0x004fea0003900000 */
[----:B------:R-:W2:Y:S02]  /*8680*/  @!P0 SYNCS.PHASECHK.TRANS64 P0, [R0+URZ], R3 ;  /* 0x00000003000085a7 */ /* 0x000ea400080010ff */
[----:B--2---:R-:W-:Y:S05]  /*8690*/  @!P0 BRA `(.L_x_155) ;  /* 0xfffffffc00f08947 */ /* 0x004fea000383ffff */
[----:B------:R-:W-:Y:S05]  /*86a0*/  BRA `(.L_x_156) ;  /* 0xffffffa800147947 */ /* 0x000fea000383ffff */
.L_x_53:
[----:B------:R-:W-:-:S07]  /*86b0*/  MOV R0, UR5 ;  /* 0x0000000500007c02 */ /* 0x000fce0008000f00 */
.L_x_157:
[----:B-1----:R1:W2:Y:S02]  /*86c0*/  SYNCS.PHASECHK.TRANS64.TRYWAIT P0, [R0+URZ], R3 ;  /* 0x00000003000075a7 */ /* 0x0022a400080011ff */
[----:B--2---:R-:W-:Y:S05]  /*86d0*/  @!P0 NANOSLEEP.SYNCS 0x989680 ;  /* 0x009896800000895d */ /* 0x004fea0003900000 */
[----:B------:R-:W2:Y:S02]  /*86e0*/  @!P0 SYNCS.PHASECHK.TRANS64 P0, [R0+URZ], R3 ;  /* 0x00000003000085a7 */ /* 0x000ea400080010ff */
[----:B--2---:R-:W-:Y:S05]  /*86f0*/  @!P0 BRA `(.L_x_157) ;  /* 0xfffffffc00f08947 */ /* 0x004fea000383ffff */
[----:B------:R-:W-:Y:S05]  /*8700*/  BRA `(.L_x_158) ;  /* 0xffffffa800207947 */ /* 0x000fea000383ffff */
.L_x_56:
[----:B-1----:R1:W2:Y:S02]  /*8710*/  SYNCS.PHASECHK.TRANS64.TRYWAIT P0, [R0+URZ+0x120], R4 ;  /* 0x00012004000075a7 */ /* 0x0022a400080011ff */
[----:B--2---:R-:W-:Y:S05]  /*8720*/  @!P0 NANOSLEEP.SYNCS 0x989680 ;  /* 0x009896800000895d */ /* 0x004fea0003900000 */
[----:B------:R-:W2:Y:S02]  /*8730*/  @!P0 SYNCS.PHASECHK.TRANS64 P0, [R0+URZ+0x120], R4 ;  /* 0x00012004000085a7 */ /* 0x000ea400080010ff */
[----:B--2---:R-:W-:Y:S05]  /*8740*/  @!P0 BRA `(.L_x_56) ;  /* 0xfffffffc00f08947 */ /* 0x004fea000383ffff */
[----:B------:R-:W-:Y:S05]  /*8750*/  BRA `(.L_x_159) ;  /* 0xffffffa8007c7947 */ /* 0x000fea000383ffff */
.L_x_57:
[----:B------:R-:W-:-:S07]  /*8760*/  MOV R0, UR4 ;  /* 0x0000000400007c02 */ /* 0x000fce0008000f00 */
.L_x_160:
[----:B-1----:R1:W2:Y:S02]  /*8770*/  SYNCS.PHASECHK.TRANS64.TRYWAIT P0, [R0+URZ+0xd0], R5 ;  /* 0x0000d005000075a7 */ /* 0x0022a400080011ff */
[----:B--2---:R-:W-:Y:S05]  /*8780*/  @!P0 NANOSLEEP.SYNCS 0x989680 ;  /* 0x009896800000895d */ /* 0x004fea0003900000 */
[----:B------:R-:W2:Y:S02]  /*8790*/  @!P0 SYNCS.PHASECHK.TRANS64 P0, [R0+URZ+0xd0], R5 ;  /* 0x0000d005000085a7 */ /* 0x000ea400080010ff */
[----:B--2---:R-:W-:Y:S05]  /*87a0*/  @!P0 BRA `(.L_x_160) ;  /* 0xfffffffc00f08947 */ /* 0x004fea000383ffff */
[----:B------:R-:W-:Y:S05]  /*87b0*/  BRA `(.L_x_161) ;  /* 0xffffffa8008c7947 */ /* 0x000fea000383ffff */
.L_x_58:
[----:B-1----:R1:W2:Y:S02]  /*87c0*/  SYNCS.PHASECHK.TRANS64.TRYWAIT P1, [R0+URZ+0xc0], R4 ;  /* 0x0000c004000075a7 */ /* 0x0022a400080211ff */
[----:B--2---:R-:W-:Y:S05]  /*87d0*/  @!P1 NANOSLEEP.SYNCS 0x989680 ;  /* 0x009896800000995d */ /* 0x004fea0003900000 */
[----:B------:R-:W2:Y:S02]  /*87e0*/  @!P1 SYNCS.PHASECHK.TRANS64 P1, [R0+URZ+0xc0], R4 ;  /* 0x0000c004000095a7 */ /* 0x000ea400080210ff */
[----:B--2---:R-:W-:Y:S05]  /*87f0*/  @!P1 BRA `(.L_x_58) ;  /* 0xfffffffc00f09947 */ /* 0x004fea000383ffff */
[----:B------:R-:W-:Y:S05]  /*8800*/  BRA `(.L_x_162) ;  /* 0xffffffa800bc7947 */ /* 0x000fea000383ffff */
.L_x_61:
[----:B------:R-:W-:-:S07]  /*8810*/  MOV R0, UR4 ;  /* 0x0000000400007c02 */ /* 0x000fce0008000f00 */
.L_x_163:
[----:B-1----:R1:W2:Y:S02]  /*8820*/  SYNCS.PHASECHK.TRANS64.TRYWAIT P0, [R0+URZ+0xd0], R2 ;  /* 0x0000d002000075a7 */ /* 0x0022a400080011ff */
[----:B--2---:R-:W-:Y:S05]  /*8830*/  @!P0 NANOSLEEP.SYNCS 0x989680 ;  /* 0x009896800000895d */ /* 0x004fea0003900000 */
[----:B------:R-:W2:Y:S02]  /*8840*/  @!P0 SYNCS.PHASECHK.TRANS64 P0, [R0+URZ+0xd0], R2 ;  /* 0x0000d002000085a7 */ /* 0x000ea400080010ff */
[----:B--2---:R-:W-:Y:S05]  /*8850*/  @!P0 BRA `(.L_x_163) ;  /* 0xfffffffc00f08947 */ /* 0x004fea000383ffff */
[----:B------:R-:W-:Y:S05]  /*8860*/  BRA `(.L_x_60) ;  /* 0xffffffac00107947 */ /* 0x000fea000383ffff */
.L_x_70:
[----:B-1----:R-:W-:-:S04]  /*8870*/  MOV R5, UR5 ;  /* 0x0000000500057c02 */ /* 0x002fc80008000f00 */
[----:B------:R1:W2:Y:S03]  /*8880*/  SYNCS.PHASECHK.TRANS64.TRYWAIT P0, [R5+URZ+0x8], R6 ;  /* 0x00000806050075a7 */ /* 0x0002a600080011ff */
[----:B--2---:R-:W-:Y:S05]  /*8890*/  @!P0 NANOSLEEP.SYNCS 0x989680 ;  /* 0x009896800000895d */ /* 0x004fea0003900000 */
[----:B------:R-:W2:Y:S02]  /*88a0*/  @!P0 SYNCS.PHASECHK.TRANS64 P0, [R5+URZ+0x8], R6 ;  /* 0x00000806050085a7 */ /* 0x000ea400080010ff */
[----:B--2---:R-:W-:Y:S05]  /*88b0*/  @!P0 BRA `(.L_x_70) ;  /* 0xfffffffc00ec8947 */ /* 0x004fea000383ffff */
[----:B------:R-:W-:Y:S05]  /*88c0*/  BRA `(.L_x_69) ;  /* 0xffffffac00c47947 */ /* 0x000fea000383ffff */
.L_x_72:
[----:B------:R-:W-:Y:S01]  /*88d0*/  BSSY B0, `(.L_x_164) ;  /* 0x0000006000007945 */ /* 0x000fe20003800000 */
[----:B------:R-:W-:-:S07]  /*88e0*/  MOV R15, 0xffffffff ;  /* 0xffffffff000f7802 */ /* 0x000fce0000000f00 */
[----:B-1---5:R-:W-:Y:S05]  /*88f0*/  WARPSYNC.COLLECTIVE R15, `(.L_x_165) ;  /* 0x000000000f0c7348 */ /* 0x022fea0003c00000 */
[----:B------:R-:W-:Y:S02]  /*8900*/  ELECT P6, UR79, PT ;  /* 0x00000000004f782f */ /* 0x000fe400038c0000 */
[----:B------:R-:W-:Y:S01]  /*8910*/  MOV R14, UR79 ;  /* 0x0000004f000e7c02 */ /* 0x000fe20008000f00 */
[----:B-1---5:R-:W-:Y:S10]  /*8920*/  ENDCOLLECTIVE ;  /* 0x000000000000791b */ /* 0x022ff40003800000 */
.L_x_165:
[----:B------:R-:W-:Y:S05]  /*8930*/  BSYNC B0 ;  /* 0x0000000000007941 */ /* 0x000fea0003800000 */
.L_x_164:
[----:B------:R-:W-:Y:S05]  /*8940*/  BRA `(.L_x_166) ;  /* 0xffffffac00f47947 */ /* 0x000fea000383ffff */
.L_x_74:
[----:B-1----:R-:W-:-:S04]  /*8950*/  MOV R3, UR5 ;  /* 0x0000000500037c02 */ /* 0x002fc80008000f00 */
[----:B------:R1:W2:Y:S03]  /*8960*/  SYNCS.PHASECHK.TRANS64.TRYWAIT P0, [R3+URZ+0x8], R4 ;  /* 0x00000804030075a7 */ /* 0x0002a600080011ff */
[----:B--2---:R-:W-:Y:S05]  /*8970*/  @!P0 NANOSLEEP.SYNCS 0x989680 ;  /* 0x009896800000895d */ /* 0x004fea0003900000 */
[----:B------:R-:W2:Y:S02]  /*8980*/  @!P0 SYNCS.PHASECHK.TRANS64 P0, [R3+URZ+0x8], R4 ;  /* 0x00000804030085a7 */ /* 0x000ea400080010ff */
[----:B--2---:R-:W-:Y:S05]  /*8990*/  @!P0 BRA `(.L_x_74) ;  /* 0xfffffffc00ec8947 */ /* 0x004fea000383ffff */
[----:B------:R-:W-:Y:S05]  /*89a0*/  BRA `(.L_x_73) ;  /* 0xffffffac00f87947 */ /* 0x000fea000383ffff */
.L_x_75:
[----:B-1----:R1:W2:Y:S02]  /*89b0*/  SYNCS.PHASECHK.TRANS64.TRYWAIT P0, [R0+URZ+0xc0], R4 ;  /* 0x0000c004000075a7 */ /* 0x0022a400080011ff */
[----:B--2---:R-:W-:Y:S05]  /*89c0*/  @!P0 NANOSLEEP.SYNCS 0x989680 ;  /* 0x009896800000895d */ /* 0x004fea0003900000 */
[----:B------:R-:W2:Y:S02]  /*89d0*/  @!P0 SYNCS.PHASECHK.TRANS64 P0, [R0+URZ+0xc0], R4 ;  /* 0x0000c004000085a7 */ /* 0x000ea400080010ff */
[----:B--2---:R-:W-:Y:S05]  /*89e0*/  @!P0 BRA `(.L_x_75) ;  /* 0xfffffffc00f08947 */ /* 0x004fea000383ffff */
[----:B------:R-:W-:Y:S05]  /*89f0*/  BRA `(.L_x_167) ;  /* 0xffffffb400047947 */ /* 0x000fea000383ffff */
.L_x_77:
[----:B------:R-:W-:-:S07]  /*8a00*/  MOV R0, UR46 ;  /* 0x0000002e00007c02 */ /* 0x000fce0008000f00 */
.L_x_168:
[----:B-1----:R1:W2:Y:S02]  /*8a10*/  SYNCS.PHASECHK.TRANS64.TRYWAIT P0, [R0+URZ+0x100], R4 ;  /* 0x00010004000075a7 */ /* 0x0022a400080011ff */
[----:B--2---:R-:W-:Y:S05]  /*8a20*/  @!P0 NANOSLEEP.SYNCS 0x989680 ;  /* 0x009896800000895d */ /* 0x004fea0003900000 */
[----:B------:R-:W2:Y:S02]  /*8a30*/  @!P0 SYNCS.PHASECHK.TRANS64 P0, [R0+URZ+0x100], R4 ;  /* 0x00010004000085a7 */ /* 0x000ea400080010ff */
[----:B--2---:R-:W-:Y:S05]  /*8a40*/  @!P0 BRA `(.L_x_168) ;  /* 0xfffffffc00f08947 */ /* 0x004fea000383ffff */
[----:B------:R-:W-:Y:S05]  /*8a50*/  BRA `(.L_x_169) ;  /* 0xffffffb400507947 */ /* 0x000fea000383ffff */
.L_x_80:
[----:B------:R-:W-:Y:S07]  /*8a60*/  MOV R0, UR7 ;  /* 0x0000000700007c02 */ /* 0x000fee0008000f00 */
.L_x_170:
[----:B-1----:R1:W2:Y:S02]  /*8a70*/  SYNCS.PHASECHK.TRANS64.TRYWAIT P0, [R0+URZ], R4 ;  /* 0x00000004000075a7 */ /* 0x0022a400080011ff */
[----:B--2---:R-:W-:Y:S05]  /*8a80*/  @!P0 NANOSLEEP.SYNCS 0x989680 ;  /* 0x009896800000895d */ /* 0x004fea0003900000 */
[----:B------:R-:W2:Y:S02]  /*8a90*/  @!P0 SYNCS.PHASECHK.TRANS64 P0, [R0+URZ], R4 ;  /* 0x00000004000085a7 */ /* 0x000ea400080010ff */
[----:B--2---:R-:W-:Y:S05]  /*8aa0*/  @!P0 BRA `(.L_x_170) ;  /* 0xfffffffc00f08947 */ /* 0x004fea000383ffff */
[----:B------:R-:W-:Y:S05]  /*8ab0*/  BRA `(.L_x_79) ;  /* 0xffffffb400647947 */ /* 0x000fea000383ffff */
.L_x_84:
[----:B-1----:R-:W-:-:S07]  /*8ac0*/  MOV R0, UR4 ;  /* 0x0000000400007c02 */ /* 0x002fce0008000f00 */
.L_x_171:
[----:B-1----:R1:W2:Y:S02]  /*8ad0*/  SYNCS.PHASECHK.TRANS64.TRYWAIT P0, [R0+URZ], R2 ;  /* 0x00000002000075a7 */ /* 0x0022a400080011ff */
[----:B--2---:R-:W-:Y:S05]  /*8ae0*/  @!P0 NANOSLEEP.SYNCS 0x989680 ;  /* 0x009896800000895d */ /* 0x004fea0003900000 */
[----:B------:R-:W2:Y:S02]  /*8af0*/  @!P0 SYNCS.PHASECHK.TRANS64 P0, [R0+URZ], R2 ;  /* 0x00000002000085a7 */ /* 0x000ea400080010ff */
[----:B--2---:R-:W-:Y:S05]  /*8b00*/  @!P0 BRA `(.L_x_171) ;  /* 0xfffffffc00f08947 */ /* 0x004fea000383ffff */
[----:B------:R-:W-:Y:S05]  /*8b10*/  BRA `(.L_x_172) ;  /* 0xffffffb800a87947 */ /* 0x000fea000383ffff */
.L_x_85:
[----:B------:R-:W-:-:S07]  /*8b20*/  MOV R0, UR5 ;  /* 0x0000000500007c02 */ /* 0x000fce0008000f00 */
.L_x_173:
[----:B-1----:R1:W2:Y:S02]  /*8b30*/  SYNCS.PHASECHK.TRANS64.TRYWAIT P0, [R0+URZ], R3 ;  /* 0x00000003000075a7 */ /* 0x0022a400080011ff */
[----:B--2---:R-:W-:Y:S05]  /*8b40*/  @!P0 NANOSLEEP.SYNCS 0x989680 ;  /* 0x009896800000895d */ /* 0x004fea0003900000 */
[----:B------:R-:W2:Y:S02]  /*8b50*/  @!P0 SYNCS.PHASECHK.TRANS64 P0, [R0+URZ], R3 ;  /* 0x00000003000085a7 */ /* 0x000ea400080010ff */
[----:B--2---:R-:W-:Y:S05]  /*8b60*/  @!P0 BRA `(.L_x_173) ;  /* 0xfffffffc00f08947 */ /* 0x004fea000383ffff */
[----:B------:R-:W-:Y:S05]  /*8b70*/  BRA `(.L_x_174) ;  /* 0xffffffb800b47947 */ /* 0x000fea000383ffff */
.L_x_86:
[----:B------:R-:W-:-:S07]  /*8b80*/  MOV R0, UR5 ;  /* 0x0000000500007c02 */ /* 0x000fce0008000f00 */
.L_x_175:
[----:B-1----:R1:W2:Y:S02]  /*8b90*/  SYNCS.PHASECHK.TRANS64.TRYWAIT P0, [R0+URZ], R3 ;  /* 0x00000003000075a7 */ /* 0x0022a400080011ff */
[----:B--2---:R-:W-:Y:S05]  /*8ba0*/  @!P0 NANOSLEEP.SYNCS 0x989680 ;  /* 0x009896800000895d */ /* 0x004fea0003900000 */
[----:B------:R-:W2:Y:S02]  /*8bb0*/  @!P0 SYNCS.PHASECHK.TRANS64 P0, [R0+URZ], R3 ;  /* 0x00000003000085a7 */ /* 0x000ea400080010ff */
[----:B--2---:R-:W-:Y:S05]  /*8bc0*/  @!P0 BRA `(.L_x_175) ;  /* 0xfffffffc00f08947 */ /* 0x004fea000383ffff */
[----:B------:R-:W-:Y:S05]  /*8bd0*/  BRA `(.L_x_176) ;  /* 0xffffffb800c07947 */ /* 0x000fea000383ffff */
.L_x_89:
[----:B------:R-:W-:-:S07]  /*8be0*/  MOV R0, UR41 ;  /* 0x0000002900007c02 */ /* 0x000fce0008000f00 */
.L_x_177:
[----:B-1----:R1:W2:Y:S02]  /*8bf0*/  SYNCS.PHASECHK.TRANS64.TRYWAIT P1, [R0+URZ+0x140], R2 ;  /* 0x00014002000075a7 */ /* 0x0022a400080211ff */
[----:B--2---:R-:W-:Y:S05]  /*8c00*/  @!P1 NANOSLEEP.SYNCS 0x989680 ;  /* 0x009896800000995d */ /* 0x004fea0003900000 */
[----:B------:R-:W2:Y:S02]  /*8c10*/  @!P1 SYNCS.PHASECHK.TRANS64 P1, [R0+URZ+0x140], R2 ;  /* 0x00014002000095a7 */ /* 0x000ea400080210ff */
[----:B--2---:R-:W-:Y:S05]  /*8c20*/  @!P1 BRA `(.L_x_177) ;  /* 0xfffffffc00f09947 */ /* 0x004fea000383ffff */
[----:B------:R-:W-:Y:S05]  /*8c30*/  BRA `(.L_x_178) ;  /* 0xffffffbc000c7947 */ /* 0x000fea000383ffff */
.L_x_94:
[----:B---3--:R3:W1:Y:S02]  /*8c40*/  SYNCS.PHASECHK.TRANS64.TRYWAIT P0, [R12+URZ+0xc0], R0 ;  /* 0x0000c0000c0075a7 */ /* 0x00866400080011ff */
[----:B-1----:R-:W-:Y:S05]  /*8c50*/  @!P0 NANOSLEEP.SYNCS 0x989680 ;  /* 0x009896800000895d */ /* 0x002fea0003900000 */
[----:B------:R-:W1:Y:S02]  /*8c60*/  @!P0 SYNCS.PHASECHK.TRANS64 P0, [R12+URZ+0xc0], R0 ;  /* 0x0000c0000c0085a7 */ /* 0x000e6400080010ff */
[----:B-1----:R-:W-:Y:S05]  /*8c70*/  @!P0 BRA `(.L_x_94) ;  /* 0xfffffffc00f08947 */ /* 0x002fea000383ffff */
[----:B------:R-:W-:Y:S05]  /*8c80*/  BRA `(.L_x_179) ;  /* 0xffffffc000247947 */ /* 0x000fea000383ffff */
.L_x_97:
[----:B-1----:R-:W-:Y:S07]  /*8c90*/  MOV R0, UR29 ;  /* 0x0000001d00007c02 */ /* 0x002fee0008000f00 */
.L_x_180:
[----:B-1----:R1:W2:Y:S02]  /*8ca0*/  SYNCS.PHASECHK.TRANS64.TRYWAIT P2, [R0+URZ+0xb8], R6 ;  /* 0x0000b806000075a7 */ /* 0x0022a400080411ff */
[----:B--2---:R-:W-:Y:S05]  /*8cb0*/  @!P2 NANOSLEEP.SYNCS 0x989680 ;  /* 0x009896800000a95d */ /* 0x004fea0003900000 */
[----:B------:R-:W2:Y:S02]  /*8cc0*/  @!P2 SYNCS.PHASECHK.TRANS64 P2, [R0+URZ+0xb8], R6 ;  /* 0x0000b8060000a5a7 */ /* 0x000ea400080410ff */
[----:B--2---:R-:W-:Y:S05]  /*8cd0*/  @!P2 BRA `(.L_x_180) ;  /* 0xfffffffc00f0a947 */ /* 0x004fea000383ffff */
[----:B------:R-:W-:Y:S05]  /*8ce0*/  BRA `(.L_x_96) ;  /* 0xffffffc400887947 */ /* 0x000fea000383ffff */
.L_x_100:
[----:B------:R-:W-:Y:S07]  /*8cf0*/  MOV R0, UR4 ;  /* 0x0000000400007c02 */ /* 0x000fee0008000f00 */
.L_x_181:
[----:B-1----:R1:W2:Y:S02]  /*8d00*/  SYNCS.PHASECHK.TRANS64.TRYWAIT P0, [R0+URZ+0x98], R9 ;  /* 0x00009809000075a7 */ /* 0x0022a400080011ff */
[----:B--2---:R-:W-:Y:S05]  /*8d10*/  @!P0 NANOSLEEP.SYNCS 0x989680 ;  /* 0x009896800000895d */ /* 0x004fea0003900000 */
[----:B------:R-:W2:Y:S02]  /*8d20*/  @!P0 SYNCS.PHASECHK.TRANS64 P0, [R0+URZ+0x98], R9 ;  /* 0x00009809000085a7 */ /* 0x000ea400080010ff */
[----:B--2---:R-:W-:Y:S05]  /*8d30*/  @!P0 BRA `(.L_x_181) ;  /* 0xfffffffc00f08947 */ /* 0x004fea000383ffff */
[----:B------:R-:W-:Y:S05]  /*8d40*/  BRA `(.L_x_182) ;  /* 0xffffffc400e87947 */ /* 0x000fea000383ffff */
.L_x_101:
[----:B------:R-:W-:Y:S07]  /*8d50*/  MOV R0, UR5 ;  /* 0x0000000500007c02 */ /* 0x000fee0008000f00 */
.L_x_183:
[----:B-1----:R1:W2:Y:S02]  /*8d60*/  SYNCS.PHASECHK.TRANS64.TRYWAIT P0, [R0+URZ+0x98], R6 ;  /* 0x00009806000075a7 */ /* 0x0022a400080011ff */
[----:B--2---:R-:W-:Y:S05]  /*8d70*/  @!P0 NANOSLEEP.SYNCS 0x989680 ;  /* 0x009896800000895d */ /* 0x004fea0003900000 */
[----:B------:R-:W2:Y:S02]  /*8d80*/  @!P0 SYNCS.PHASECHK.TRANS64 P0, [R0+URZ+0x98], R6 ;  /* 0x00009806000085a7 */ /* 0x000ea400080010ff */
[----:B--2---:R-:W-:Y:S05]  /*8d90*/  @!P0 BRA `(.L_x_183) ;  /* 0xfffffffc00f08947 */ /* 0x004fea000383ffff */
[----:B------:R-:W-:Y:S05]  /*8da0*/  BRA `(.L_x_184) ;  /* 0xffffffc800607947 */ /* 0x000fea000383ffff */
.L_x_103:
[----:B------:R-:W-:-:S07]  /*8db0*/  MOV R0, UR4 ;  /* 0x0000000400007c02 */ /* 0x000fce0008000f00 */
.L_x_185:
[----:B-1----:R1:W2:Y:S02]  /*8dc0*/  SYNCS.PHASECHK.TRANS64.TRYWAIT P0, [R0+URZ], R2 ;  /* 0x00000002000075a7 */ /* 0x0022a400080011ff */
[----:B--2---:R-:W-:Y:S05]  /*8dd0*/  @!P0 NANOSLEEP.SYNCS 0x989680 ;  /* 0x009896800000895d */ /* 0x004fea0003900000 */
[----:B------:R-:W2:Y:S02]  /*8de0*/  @!P0 SYNCS.PHASECHK.TRANS64 P0, [R0+URZ], R2 ;  /* 0x00000002000085a7 */ /* 0x000ea400080010ff */
[----:B--2---:R-:W-:Y:S05]  /*8df0*/  @!P0 BRA `(.L_x_185) ;  /* 0xfffffffc00f08947 */ /* 0x004fea000383ffff */
[----:B------:R-:W-:Y:S05]  /*8e00*/  BRA `(.L_x_186) ;  /* 0xffffffcc00107947 */ /* 0x000fea000383ffff */
.L_x_104:
[----:B------:R-:W-:-:S07]  /*8e10*/  MOV R0, UR5 ;  /* 0x0000000500007c02 */ /* 0x000fce0008000f00 */
.L_x_187:
[----:B-1----:R1:W2:Y:S02]  /*8e20*/  SYNCS.PHASECHK.TRANS64.TRYWAIT P0, [R0+URZ], R2 ;  /* 0x00000002000075a7 */ /* 0x0022a400080011ff */
[----:B--2---:R-:W-:Y:S05]  /*8e30*/  @!P0 NANOSLEEP.SYNCS 0x989680 ;  /* 0x009896800000895d */ /* 0x004fea0003900000 */
[----:B------:R-:W2:Y:S02]  /*8e40*/  @!P0 SYNCS.PHASECHK.TRANS64 P0, [R0+URZ], R2 ;  /* 0x00000002000085a7 */ /* 0x000ea400080010ff */
[----:B--2---:R-:W-:Y:S05]  /*8e50*/  @!P0 BRA `(.L_x_187) ;  /* 0xfffffffc00f08947 */ /* 0x004fea000383ffff */
[----:B------:R-:W-:Y:S05]  /*8e60*/  BRA `(.L_x_188) ;  /* 0xffffffcc001c7947 */ /* 0x000fea000383ffff */
.L_x_106:
[----:B-1----:R1:W2:Y:S02]  /*8e70*/  SYNCS.PHASECHK.TRANS64.TRYWAIT P0, [R0+URZ+0xc0], R2 ;  /* 0x0000c002000075a7 */ /* 0x0022a400080011ff */
[----:B--2---:R-:W-:Y:S05]  /*8e80*/  @!P0 NANOSLEEP.SYNCS 0x989680 ;  /* 0x009896800000895d */ /* 0x004fea0003900000 */
[----:B------:R-:W2:Y:S02]  /*8e90*/  @!P0 SYNCS.PHASECHK.TRANS64 P0, [R0+URZ+0xc0], R2 ;  /* 0x0000c002000085a7 */ /* 0x000ea400080010ff */
[----:B--2---:R-:W-:Y:S05]  /*8ea0*/  @!P0 BRA `(.L_x_106) ;  /* 0xfffffffc00f08947 */ /* 0x004fea000383ffff */
[----:B------:R-:W-:Y:S05]  /*8eb0*/  BRA `(.L_x_189) ;  /* 0xffffffd000007947 */ /* 0x000fea000383ffff */
.L_x_116:
[----:B-1----:R1:W3:Y:S02]  /*8ec0*/  SYNCS.PHASECHK.TRANS64.TRYWAIT P1, [R0+URZ+0x80], R3 ;  /* 0x00008003000075a7 */ /* 0x0022e400080211ff */
[----:B---3--:R-:W-:Y:S05]  /*8ed0*/  @!P1 NANOSLEEP.SYNCS 0x989680 ;  /* 0x009896800000995d */ /* 0x008fea0003900000 */
[----:B------:R-:W3:Y:S02]  /*8ee0*/  @!P1 SYNCS.PHASECHK.TRANS64 P1, [R0+URZ+0x80], R3 ;  /* 0x00008003000095a7 */ /* 0x000ee400080210ff */
[----:B---3--:R-:W-:Y:S05]  /*8ef0*/  @!P1 BRA `(.L_x_116) ;  /* 0xfffffffc00f09947 */ /* 0x008fea000383ffff */
[----:B------:R-:W-:Y:S05]  /*8f00*/  BRA `(.L_x_115) ;  /* 0xffffffdc00887947 */ /* 0x000fea000383ffff */
.L_x_118:
[----:B-1----:R1:W4:Y:S02]  /*8f10*/  SYNCS.PHASECHK.TRANS64.TRYWAIT P0, [R53+URZ+0xe0], R2 ;  /* 0x0000e002350075a7 */ /* 0x00232400080011ff */
[----:B----4-:R-:W-:Y:S05]  /*8f20*/  @!P0 NANOSLEEP.SYNCS 0x989680 ;  /* 0x009896800000895d */ /* 0x010fea0003900000 */
[----:B------:R-:W4:Y:S02]  /*8f30*/  @!P0 SYNCS.PHASECHK.TRANS64 P0, [R53+URZ+0xe0], R2 ;  /* 0x0000e002350085a7 */ /* 0x000f2400080010ff */
[----:B----4-:R-:W-:Y:S05]  /*8f40*/  @!P0 BRA `(.L_x_118) ;  /* 0xfffffffc00f08947 */ /* 0x010fea000383ffff */
[----:B------:R-:W-:Y:S05]  /*8f50*/  BRA `(.L_x_117) ;  /* 0xffffffdc00b87947 */ /* 0x000fea000383ffff */
.L_x_129:
[----:B-1----:R1:W2:Y:S02]  /*8f60*/  SYNCS.PHASECHK.TRANS64.TRYWAIT P0, [R2+URZ+0x80], R68 ;  /* 0x00008044020075a7 */ /* 0x0022a400080011ff */
[----:B--2---:R-:W-:Y:S05]  /*8f70*/  @!P0 NANOSLEEP.SYNCS 0x989680 ;  /* 0x009896800000895d */ /* 0x004fea0003900000 */
[----:B------:R-:W2:Y:S02]  /*8f80*/  @!P0 SYNCS.PHASECHK.TRANS64 P0, [R2+URZ+0x80], R68 ;  /* 0x00008044020085a7 */ /* 0x000ea400080010ff */
[----:B--2---:R-:W-:Y:S05]  /*8f90*/  @!P0 BRA `(.L_x_129) ;  /* 0xfffffffc00f08947 */ /* 0x004fea000383ffff */
[----:B------:R-:W-:Y:S05]  /*8fa0*/  BRA `(.L_x_128) ;  /* 0xffffffe400e07947 */ /* 0x000fea000383ffff */
        .weak           $__internal_0_$__cuda_sm10x_tcgen05_guardrail_trap_col_being_dealloced_not_returned_by_alloc
        .type           $__internal_0_$__cuda_sm10x_tcgen05_guardrail_trap_col_being_dealloced_not_returned_by_alloc,@function
        .size           $__internal_0_$__cuda_sm10x_tcgen05_guardrail_trap_col_being_dealloced_not_returned_by_alloc,($__internal_1_$__cuda_sm10x_tcgen05_guardrail_trap_phase_invalid_during_alloc - $__internal_0_$__cuda_sm10x_tcgen05_guardrail_trap_col_being_dealloced_not_returned_by_alloc)
$__internal_0_$__cuda_sm10x_tcgen05_guardrail_trap_col_being_dealloced_not_returned_by_alloc:
[----:B------:R-:W-:Y:S05]  /*8fb0*/  BPT.TRAP 0x1 ;  /* 0x000000040000795c */ /* 0x000fea0000300000 */
[----:B------:R-:W-:-:S04]  /*8fc0*/  HFMA2 R3, -RZ, RZ, 0, 0 ;  /* 0x00000000ff037431 */ /* 0x000fc800000001ff */
[----:B------:R-:W-:Y:S05]  /*8fd0*/  RET.REL.NODEC R2 `(_ZN7cutlass13device_kernelINS_4gemm6kernel13GemmUniversalIN4cute5tupleIJiiiiEEENS1_10collective13CollectiveMmaINS1_35MainloopSm100TmaUmmaWarpSpecializedILi8ELi2ELi4ENS5_IJNS4_1CILi2EEESB_NSA_ILi1EEEEEEEENS5_IJNSA_ILi128EEENSA_ILi64EEESF_EEENS_6half_tENS5_IJlSC_lEEESI_SJ_NS4_8TiledMMAINS4_8MMA_AtomIJNS4_26SM100_MMA_F16BF16_2x1SM_SSISI_SI_fLi128ELi64ELNS4_4UMMA5MajorE0ELSO_0ELNSN_7ScaleInE0ELSP_0EEEEEENS4_6LayoutINS5_IJSC_SC_SC_EEENS5_IJNSA_ILi0EEESU_SU_EEEEENS5_IJNS4_10UnderscoreESX_SX_EEEEENS4_28SM100_TMA_2SM_LOAD_MULTICASTENS4_14ComposedLayoutINS4_7SwizzleILi3ELi4ELi3EEENS4_18smem_ptr_flag_bitsILi16EEENSS_INS5_IJNSA_ILi8EEESG_EEENS5_IJSG_SC_EEEEEEEvNS4_8identityENS4_18SM100_TMA_2SM_LOADES1A_vS1B_EENS_8epilogue10collective18CollectiveEpilogueINS1E_23Sm100TmaWarpSpecializedILi3ELi2ELi16ELb1ELb0EEEJNS5_IJSG_SG_SF_EEENS5_IJNSS_ISG_SC_EENSS_INS5_IJNSA_ILi16EEESB_EEENS5_IJSC_NSA_ILi32EEEEEEEEEEESI_SJ_SI_SJ_NS1E_6fusion15FusionCallbacksIS1I_NS1R_17LinearCombinationISI_fSI_fLNS_15FloatRoundStyleE2EEES1J_S1Q_JEEENS4_5SM1004TMEM4LOAD26SM100_TMEM_LOAD_32dp32b16xENS4_13SM90_TMA_LOADENS11_INS12_ILi1ELi4ELi3EEES15_NSS_INS5_IJS16_S1L_EEENS5_IJS1L_SC_EEEEEEENS4_39AutoVectorizingCopyWithAssumedAlignmentILi128EEENS4_14SM90_TMA_STOREES26_S28_S28_EEEvvEEEEvNT_6ParamsE) ;  /* 0xffffff7002087950 */ /* 0x000fea0003c3ffff */
        .weak           $__internal_1_$__cuda_sm10x_tcgen05_guardrail_trap_phase_invalid_during_alloc
        .type           $__internal_1_$__cuda_sm10x_tcgen05_guardrail_trap_phase_invalid_during_alloc,@function
        .size           $__internal_1_$__cuda_sm10x_tcgen05_guardrail_trap_phase_invalid_during_alloc,($__internal_2_$__cuda_sm10x_tcgen05_guardrail_trap_unallocated_columns_being_dealloced - $__internal_1_$__cuda_sm10x_tcgen05_guardrail_trap_phase_invalid_during_alloc)
$__internal_1_$__cuda_sm10x_tcgen05_guardrail_trap_phase_invalid_during_alloc:
[----:B------:R-:W-:Y:S05]  /*8fe0*/  BPT.TRAP 0x1 ;  /* 0x000000040000795c */ /* 0x000fea0000300000 */
[----:B------:R-:W-:-:S04]  /*8ff0*/  MOV R5, 0x0 ;  /* 0x0000000000057802 */ /* 0x000fc80000000f00 */
[----:B------:R-:W-:Y:S05]  /*9000*/  RET.REL.NODEC R4 `(_ZN7cutlass13device_kernelINS_4gemm6kernel13GemmUniversalIN4cute5tupleIJiiiiEEENS1_10collective13CollectiveMmaINS1_35MainloopSm100TmaUmmaWarpSpecializedILi8ELi2ELi4ENS5_IJNS4_1CILi2EEESB_NSA_ILi1EEEEEEEENS5_IJNSA_ILi128EEENSA_ILi64EEESF_EEENS_6half_tENS5_IJlSC_lEEESI_SJ_NS4_8TiledMMAINS4_8MMA_AtomIJNS4_26SM100_MMA_F16BF16_2x1SM_SSISI_SI_fLi128ELi64ELNS4_4UMMA5MajorE0ELSO_0ELNSN_7ScaleInE0ELSP_0EEEEEENS4_6LayoutINS5_IJSC_SC_SC_EEENS5_IJNSA_ILi0EEESU_SU_EEEEENS5_IJNS4_10UnderscoreESX_SX_EEEEENS4_28SM100_TMA_2SM_LOAD_MULTICASTENS4_14ComposedLayoutINS4_7SwizzleILi3ELi4ELi3EEENS4_18smem_ptr_flag_bitsILi16EEENSS_INS5_IJNSA_ILi8EEESG_EEENS5_IJSG_SC_EEEEEEEvNS4_8identityENS4_18SM100_TMA_2SM_LOADES1A_vS1B_EENS_8epilogue10collective18CollectiveEpilogueINS1E_23Sm100TmaWarpSpecializedILi3ELi2ELi16ELb1ELb0EEEJNS5_IJSG_SG_SF_EEENS5_IJNSS_ISG_SC_EENSS_INS5_IJNSA_ILi16EEESB_EEENS5_IJSC_NSA_ILi32EEEEEEEEEEESI_SJ_SI_SJ_NS1E_6fusion15FusionCallbacksIS1I_NS1R_17LinearCombinationISI_fSI_fLNS_15FloatRoundStyleE2EEES1J_S1Q_JEEENS4_5SM1004TMEM4LOAD26SM100_TMEM_LOAD_32dp32b16xENS4_13SM90_TMA_LOADENS11_INS12_ILi1ELi4ELi3EEES15_NSS_INS5_IJS16_S1L_EEENS5_IJS1L_SC_EEEEEEENS4_39AutoVectorizingCopyWithAssumedAlignmentILi128EEENS4_14SM90_TMA_STOREES26_S28_S28_EEEvvEEEEvNT_6ParamsE) ;  /* 0xffffff6c04fc7950 */ /* 0x000fea0003c3ffff */
        .weak           $__internal_2_$__cuda_sm10x_tcgen05_guardrail_trap_unallocated_columns_being_dealloced
        .type           $__internal_2_$__cuda_sm10x_tcgen05_guardrail_trap_unallocated_columns_being_dealloced,@function
        .size           $__internal_2_$__cuda_sm10x_tcgen05_guardrail_trap_unallocated_columns_being_dealloced,(.L_x_191 - $__internal_2_$__cuda_sm10x_tcgen05_guardrail_trap_unallocated_columns_being_dealloced)
$__internal_2_$__cuda_sm10x_tcgen05_guardrail_trap_unallocated_columns_being_dealloced:
[----:B------:R-:W-:Y:S05]  /*9010*/  BPT.TRAP 0x1 ;  /* 0x000000040000795c */ /* 0x000fea0000300000 */
[----:B------:R-:W-:-:S04]  /*9020*/  HFMA2 R3, -RZ, RZ, 0, 0 ;  /* 0x00000000ff037431 */ /* 0x000fc800000001ff */
[----:B------:R-:W-:Y:S05]  /*9030*/  RET.REL.NODEC R2 `(_ZN7cutlass13device_kernelINS_4gemm6kernel13GemmUniversalIN4cute5tupleIJiiiiEEENS1_10collective13CollectiveMmaINS1_35MainloopSm100TmaUmmaWarpSpecializedILi8ELi2ELi4ENS5_IJNS4_1CILi2EEESB_NSA_ILi1EEEEEEEENS5_IJNSA_ILi128EEENSA_ILi64EEESF_EEENS_6half_tENS5_IJlSC_lEEESI_SJ_NS4_8TiledMMAINS4_8MMA_AtomIJNS4_26SM100_MMA_F16BF16_2x1SM_SSISI_SI_fLi128ELi64ELNS4_4UMMA5MajorE0ELSO_0ELNSN_7ScaleInE0ELSP_0EEEEEENS4_6LayoutINS5_IJSC_SC_SC_EEENS5_IJNSA_ILi0EEESU_SU_EEEEENS5_IJNS4_10UnderscoreESX_SX_EEEEENS4_28SM100_TMA_2SM_LOAD_MULTICASTENS4_14ComposedLayoutINS4_7SwizzleILi3ELi4ELi3EEENS4_18smem_ptr_flag_bitsILi16EEENSS_INS5_IJNSA_ILi8EEESG_EEENS5_IJSG_SC_EEEEEEEvNS4_8identityENS4_18SM100_TMA_2SM_LOADES1A_vS1B_EENS_8epilogue10collective18CollectiveEpilogueINS1E_23Sm100TmaWarpSpecializedILi3ELi2ELi16ELb1ELb0EEEJNS5_IJSG_SG_SF_EEENS5_IJNSS_ISG_SC_EENSS_INS5_IJNSA_ILi16EEESB_EEENS5_IJSC_NSA_ILi32EEEEEEEEEEESI_SJ_SI_SJ_NS1E_6fusion15FusionCallbacksIS1I_NS1R_17LinearCombinationISI_fSI_fLNS_15FloatRoundStyleE2EEES1J_S1Q_JEEENS4_5SM1004TMEM4LOAD26SM100_TMEM_LOAD_32dp32b16xENS4_13SM90_TMA_LOADENS11_INS12_ILi1ELi4ELi3EEES15_NSS_INS5_IJS16_S1L_EEENS5_IJS1L_SC_EEEEEEENS4_39AutoVectorizingCopyWithAssumedAlignmentILi128EEENS4_14SM90_TMA_STOREES26_S28_S28_EEEvvEEEEvNT_6ParamsE) ;  /* 0xffffff6c02f07950 */ /* 0x000fea0003c3ffff */
.L_x_190:
[----:B------:R-:W-:-:S00]  /*9040*/  BRA `(.L_x_190) ;  /* 0xfffffffc00fc7947 */ /* 0x000fc0000383ffff */
[----:B------:R-:W-:-:S00]  /*9050*/  NOP ;  /* 0x0000000000007918 */ /* 0x000fc00000000000 */
        /* <DEDUP_REMOVED lines=10> */
.L_x_191:


//--------------------- .nv.global.init           --------------------------
	.section	.nv.global.init,"aw",@progbits
.nv.global.init:
	.type		$str$27,@object
	.size		$str$27,($str$28 - $str$27)
$str$27:
        /*0000*/ 	.byte	0x28, 0x61, 0x64, 0x64, 0x72, 0x65, 0x73, 0x73, 0x20, 0x26, 0x20, 0x6d, 0x61, 0x73, 0x6b, 0x29
        /*0010*/ 	.byte	0x20, 0x3d, 0x3d, 0x20, 0x30, 0x00
	.type		$str$28,@object
	.size		$str$28,($str$26 - $str$28)
$str$28:
        /*0016*/ 	.byte	0x2f, 0x74, 0x6d, 0x70, 0x2f, 0x63, 0x75, 0x74, 0x6c, 0x61, 0x73, 0x73, 0x5f, 0x73, 0x77, 0x65
        /*0026*/ 	.byte	0x65, 0x70, 0x5f, 0x73, 0x72, 0x63, 0x2f, 0x69, 0x6e, 0x63, 0x6c, 0x75, 0x64, 0x65, 0x2f, 0x63
        /*0036*/ 	.byte	0x75, 0x74, 0x65, 0x2f, 0x70, 0x6f, 0x69, 0x6e, 0x74, 0x65, 0x72, 0x5f, 0x66, 0x6c, 0x61, 0x67
        /*0046*/ 	.byte	0x67, 0x65, 0x64, 0x2e, 0x68, 0x70, 0x70, 0x00
	.type		$str$26,@object
	.size		$str$26,($str$25 - $str$26)
$str$26:
        /*004e*/ 	.byte	0x2f, 0x74, 0x6d, 0x70, 0x2f, 0x63, 0x75, 0x74, 0x6c, 0x61, 0x73, 0x73, 0x5f, 0x73, 0x77, 0x65
        /*005e*/ 	.byte	0x65, 0x70, 0x5f, 0x73, 0x72, 0x63, 0x2f, 0x69, 0x6e, 0x63, 0x6c, 0x75, 0x64, 0x65, 0x2f, 0x63
        /*006e*/ 	.byte	0x75, 0x74, 0x65, 0x2f, 0x61, 0x74, 0x6f, 0x6d, 0x2f, 0x63, 0x6f, 0x70, 0x79, 0x5f, 0x74, 0x72
        /*007e*/ 	.byte	0x61, 0x69, 0x74, 0x73, 0x5f, 0x73, 0x6d, 0x31, 0x30, 0x30, 0x2e, 0x68, 0x70, 0x70, 0x00
	.type		$str$25,@object
	.size		$str$25,(__unnamed_1 - $str$25)
$str$25:
        /*008d*/ 	.byte	0x28, 0x28, 0x75, 0x69, 0x6e, 0x74, 0x33, 0x32, 0x5f, 0x74, 0x28, 0x74, 0x68, 0x72, 0x65, 0x61
        /*009d*/ 	.byte	0x64, 0x49, 0x64, 0x78, 0x2e, 0x78, 0x29, 0x20, 0x2f, 0x20, 0x33, 0x32, 0x29, 0x20, 0x25, 0x20
        /*00ad*/ 	.byte	0x34, 0x29, 0x20, 0x3d, 0x3d, 0x20, 0x28, 0x28, 0x28, 0x74, 0x6d, 0x65, 0x6d, 0x5f, 0x61, 0x64
        /*00bd*/ 	.byte	0x64, 0x72, 0x20, 0x3e, 0x3e, 0x20, 0x31, 0x36, 0x29, 0x20, 0x2f, 0x20, 0x33, 0x32, 0x29, 0x20
        /*00cd*/ 	.byte	0x25, 0x20, 0x34, 0x29, 0x00
	.type		__unnamed_1,@object
	.size		__unnamed_1,(__unnamed_2 - __unnamed_1)
__unnamed_1:
        /*00d2*/ 	.byte	0x61, 0x75, 0x74, 0x6f, 0x20, 0x63, 0x75, 0x74, 0x65, 0x3a, 0x3a, 0x61, 0x73, 0x5f, 0x70, 0x6f
        /* <DEDUP_REMOVED lines=24> */
        /*0262*/ 	.byte	0x34, 0x38, 0x3e, 0x3e, 0x3e, 0x3e, 0x5d, 0x00
	.type		__unnamed_2,@object
	.size		__unnamed_2,(.L_2 - __unnamed_2)
__unnamed_2:
        /* <DEDUP_REMOVED lines=40> */
        /*04ea*/ 	.byte	0x3a, 0x3a, 0x43, 0x3c, 0x30, 0x3e, 0x3e, 0x3e, 0x3e, 0x5d, 0x00
.L_2:


//--------------------- .nv.shared._ZN7cutlass13device_kernelINS_4gemm6kernel13GemmUniversalIN4cute5tupleIJiiiiEEENS1_10collective13CollectiveMmaINS1_35MainloopSm100TmaUmmaWarpSpecializedILi8ELi2ELi4ENS5_IJNS4_1CILi2EEESB_NSA_ILi1EEEEEEEENS5_IJNSA_ILi128EEENSA_ILi64EEESF_EEENS_6half_tENS5_IJlSC_lEEESI_SJ_NS4_8TiledMMAINS4_8MMA_AtomIJNS4_26SM100_MMA_F16BF16_2x1SM_SSISI_SI_fLi128ELi64ELNS4_4UMMA5MajorE0ELSO_0ELNSN_7ScaleInE0ELSP_0EEEEEENS4_6LayoutINS5_IJSC_SC_SC_EEENS5_IJNSA_ILi0EEESU_SU_EEEEENS5_IJNS4_10UnderscoreESX_SX_EEEEENS4_28SM100_TMA_2SM_LOAD_MULTICASTENS4_14ComposedLayoutINS4_7SwizzleILi3ELi4ELi3EEENS4_18smem_ptr_flag_bitsILi16EEENSS_INS5_IJNSA_ILi8EEESG_EEENS5_IJSG_SC_EEEEEEEvNS4_8identityENS4_18SM100_TMA_2SM_LOADES1A_vS1B_EENS_8epilogue10collective18CollectiveEpilogueINS1E_23Sm100TmaWarpSpecializedILi3ELi2ELi16ELb1ELb0EEEJNS5_IJSG_SG_SF_EEENS5_IJNSS_ISG_SC_EENSS_INS5_IJNSA_ILi16EEESB_EEENS5_IJSC_NSA_ILi32EEEEEEEEEEESI_SJ_SI_SJ_NS1E_6fusion15FusionCallbacksIS1I_NS1R_17LinearCombinationISI_fSI_fLNS_15FloatRoundStyleE2EEES1J_S1Q_JEEENS4_5SM1004TMEM4LOAD26SM100_TMEM_LOAD_32dp32b16xENS4_13SM90_TMA_LOADENS11_INS12_ILi1ELi4ELi3EEES15_NSS_INS5_IJS16_S1L_EEENS5_IJS1L_SC_EEEEEEENS4_39AutoVectorizingCopyWithAssumedAlignmentILi128EEENS4_14SM90_TMA_STOREES26_S28_S28_EEEvvEEEEvNT_6ParamsE --------------------------
	.section	.nv.shared._ZN7cutlass13device_kernelINS_4gemm6kernel13GemmUniversalIN4cute5tupleIJiiiiEEENS1_10collective13CollectiveMmaINS1_35MainloopSm100TmaUmmaWarpSpecializedILi8ELi2ELi4ENS5_IJNS4_1CILi2EEESB_NSA_ILi1EEEEEEEENS5_IJNSA_ILi128EEENSA_ILi64EEESF_EEENS_6half_tENS5_IJlSC_lEEESI_SJ_NS4_8TiledMMAINS4_8MMA_AtomIJNS4_26SM100_MMA_F16BF16_2x1SM_SSISI_SI_fLi128ELi64ELNS4_4UMMA5MajorE0ELSO_0ELNSN_7ScaleInE0ELSP_0EEEEEENS4_6LayoutINS5_IJSC_SC_SC_EEENS5_IJNSA_ILi0EEESU_SU_EEEEENS5_IJNS4_10UnderscoreESX_SX_EEEEENS4_28SM100_TMA_2SM_LOAD_MULTICASTENS4_14ComposedLayoutINS4_7SwizzleILi3ELi4ELi3EEENS4_18smem_ptr_flag_bitsILi16EEENSS_INS5_IJNSA_ILi8EEESG_EEENS5_IJSG_SC_EEEEEEEvNS4_8identityENS4_18SM100_TMA_2SM_LOADES1A_vS1B_EENS_8epilogue10collective18CollectiveEpilogueINS1E_23Sm100TmaWarpSpecializedILi3ELi2ELi16ELb1ELb0EEEJNS5_IJSG_SG_SF_EEENS5_IJNSS_ISG_SC_EENSS_INS5_IJNSA_ILi16EEESB_EEENS5_IJSC_NSA_ILi32EEEEEEEEEEESI_SJ_SI_SJ_NS1E_6fusion15FusionCallbacksIS1I_NS1R_17LinearCombinationISI_fSI_fLNS_15FloatRoundStyleE2EEES1J_S1Q_JEEENS4_5SM1004TMEM4LOAD26SM100_TMEM_LOAD_32dp32b16xENS4_13SM90_TMA_LOADENS11_INS12_ILi1ELi4ELi3EEES15_NSS_INS5_IJS16_S1L_EEENS5_IJS1L_SC_EEEEEEENS4_39AutoVectorizingCopyWithAssumedAlignmentILi128EEENS4_14SM90_TMA_STOREES26_S28_S28_EEEvvEEEEvNT_6ParamsE,"aw",@nobits
	.sectionflags	@""
	.align	16
	.zero		1024


//--------------------- .nv.shared.reserved.0     --------------------------
	.section	.nv.shared.reserved.0,"aw",@nobits
	.weak		__nv_reservedSMEM_offset_0_alias
	.size		__nv_reservedSMEM_offset_0_alias, 0, 64
	.other		__nv_reservedSMEM_offset_0_alias,@"STO_CUDA_RESERVED_SHARED STV_DEFAULT"
__nv_reservedSMEM_offset_0_alias:
	.zero		0
.nv.shared.reserved.0:
	.zero		64
	.weak		__nv_reservedSMEM_tcgen05_partition
	.type		__nv_reservedSMEM_tcgen05_partition,@object
	.size		__nv_reservedSMEM_tcgen05_partition,(.L_0 - __nv_reservedSMEM_tcgen05_partition)
__nv_reservedSMEM_tcgen05_partition:
	.zero		32
.L_0:


//--------------------- .nv.global                --------------------------
	.section	.nv.global,"aw",@nobits
.nv.global:
	.type		_ZN40_INTERNAL_ceb5ece0_4_k_cu_e2ae4cd8_251964cute1_E,@object
	.size		_ZN40_INTERNAL_ceb5ece0_4_k_cu_e2ae4cd8_251964cute1_E,(_ZN40_INTERNAL_ceb5ece0_4_k_cu_e2ae4cd8_251964cuda3std3__45__cpo6cbeginE - _ZN40_INTERNAL_ceb5ece0_4_k_cu_e2ae4cd8_251964cute1_E)
_ZN40_INTERNAL_ceb5ece0_4_k_cu_e2ae4cd8_251964cute1_E:
	.zero		1
	.type		_ZN40_INTERNAL_ceb5ece0_4_k_cu_e2ae4cd8_251964cuda3std3__45__cpo6cbeginE,@object
	.size		_ZN40_INTERNAL_ceb5ece0_4_k_cu_e2ae4cd8_251964cuda3std3__45__cpo6cbeginE,(_ZN40_INTERNAL_ceb5ece0_4_k_cu_e2ae4cd8_251964cuda3std3__48in_placeE - _ZN40_INTERNAL_ceb5ece0_4_k_cu_e2ae4cd8_251964cuda3std3__45__cpo6cbeginE)
_ZN40_INTERNAL_ceb5ece0_4_k_cu_e2ae4cd8_251964cuda3std3__45__cpo6cbeginE:
	.zero		1
	.type		_ZN40_INTERNAL_ceb5ece0_4_k_cu_e2ae4cd8_251964cuda3std3__48in_placeE,@object
	.size		_ZN40_INTERNAL_ceb5ece0_4_k_cu_e2ae4cd8_251964cuda3std3__48in_placeE,(_ZN40_INTERNAL_ceb5ece0_4_k_cu_e2ae4cd8_251964cuda3std6ranges3__45__cpo9iter_moveE - _ZN40_INTERNAL_ceb5ece0_4_k_cu_e2ae4cd8_251964cuda3std3__48in_placeE)
_ZN40_INTERNAL_ceb5ece0_4_k_cu_e2ae4cd8_251964cuda3std3__48in_placeE:
	.zero		1
	.type		_ZN40_INTERNAL_ceb5ece0_4_k_cu_e2ae4cd8_251964cuda3std6ranges3__45__cpo9iter_moveE,@object
	.size		_ZN40_INTERNAL_ceb5ece0_4_k_cu_e2ae4cd8_251964cuda3std6ranges3__45__cpo9iter_moveE,(_ZN40_INTERNAL_ceb5ece0_4_k_cu_e2ae4cd8_251964cuda3std3__45__cpo5beginE - _ZN40_INTERNAL_ceb5ece0_4_k_cu_e2ae4cd8_251964cuda3std6ranges3__45__cpo9iter_moveE)
_ZN40_INTERNAL_ceb5ece0_4_k_cu_e2ae4cd8_251964cuda3std6ranges3__45__cpo9iter_moveE:
	.zero		1
	.type		_ZN40_INTERNAL_ceb5ece0_4_k_cu_e2ae4cd8_251964cuda3std3__45__cpo5beginE,@object
	.size		_ZN40_INTERNAL_ceb5ece0_4_k_cu_e2ae4cd8_251964cuda3std3__45__cpo5beginE,(_ZN40_INTERNAL_ceb5ece0_4_k_cu_e2ae4cd8_251964cuda3std3__442_GLOBAL__N__ceb5ece0_4_k_cu_e2ae4cd8_251966ignoreE - _ZN40_INTERNAL_ceb5ece0_4_k_cu_e2ae4cd8_251964cuda3std3__45__cpo5beginE)
_ZN40_INTERNAL_ceb5ece0_4_k_cu_e2ae4cd8_251964cuda3std3__45__cpo5beginE:
	.zero		1
	.type		_ZN40_INTERNAL_ceb5ece0_4_k_cu_e2ae4cd8_251964cuda3std3__442_GLOBAL__N__ceb5ece0_4_k_cu_e2ae4cd8_251966ignoreE,@object
	.size		_ZN40_INTERNAL_ceb5ece0_4_k_cu_e2ae4cd8_251964cuda3std3__442_GLOBAL__N__ceb5ece0_4_k_cu_e2ae4cd8_251966ignoreE,(_ZN40_INTERNAL_ceb5ece0_4_k_cu_e2ae4cd8_251964cute7productE - _ZN40_INTERNAL_ceb5ece0_4_k_cu_e2ae4cd8_251964cuda3std3__442_GLOBAL__N__ceb5ece0_4_k_cu_e2ae4cd8_251966ignoreE)
_ZN40_INTERNAL_ceb5ece0_4_k_cu_e2ae4cd8_251964cuda3std3__442_GLOBAL__N__ceb5ece0_4_k_cu_e2ae4cd8_251966ignoreE:
	.zero		1
	.type		_ZN40_INTERNAL_ceb5ece0_4_k_cu_e2ae4cd8_251964cute7productE,@object
	.size		_ZN40_INTERNAL_ceb5ece0_4_k_cu_e2ae4cd8_251964cute7productE,(_ZN40_INTERNAL_ceb5ece0_4_k_cu_e2ae4cd8_251964cuda3std3__45__cpo3endE - _ZN40_INTERNAL_ceb5ece0_4_k_cu_e2ae4cd8_251964cute7productE)
_ZN40_INTERNAL_ceb5ece0_4_k_cu_e2ae4cd8_251964cute7productE:
	.zero		1
	.type		_ZN40_INTERNAL_ceb5ece0_4_k_cu_e2ae4cd8_251964cuda3std3__45__cpo3endE,@object
	.size		_ZN40_INTERNAL_ceb5ece0_4_k_cu_e2ae4cd8_251964cuda3std3__45__cpo3endE,(_ZN40_INTERNAL_ceb5ece0_4_k_cu_e2ae4cd8_251964cuda3std3__419piecewise_constructE - _ZN40_INTERNAL_ceb5ece0_4_k_cu_e2ae4cd8_251964cuda3std3__45__cpo3endE)
_ZN40_INTERNAL_ceb5ece0_4_k_cu_e2ae4cd8_251964cuda3std3__45__cpo3endE:
	.zero		1
	.type		_ZN40_INTERNAL_ceb5ece0_4_k_cu_e2ae4cd8_251964cuda3std3__419piecewise_constructE,@object
	.size		_ZN40_INTERNAL_ceb5ece0_4_k_cu_e2ae4cd8_251964cuda3std3__419piecewise_constructE,(_ZN40_INTERNAL_ceb5ece0_4_k_cu_e2ae4cd8_251964cuda3std3__45__cpo4cendE - _ZN40_INTERNAL_ceb5ece0_4_k_cu_e2ae4cd8_251964cuda3std3__419piecewise_constructE)
_ZN40_INTERNAL_ceb5ece0_4_k_cu_e2ae4cd8_251964cuda3std3__419piecewise_constructE:
	.zero		1
	.type		_ZN40_INTERNAL_ceb5ece0_4_k_cu_e2ae4cd8_251964cuda3std3__45__cpo4cendE,@object
	.size		_ZN40_INTERNAL_ceb5ece0_4_k_cu_e2ae4cd8_251964cuda3std3__45__cpo4cendE,(_ZN40_INTERNAL_ceb5ece0_4_k_cu_e2ae4cd8_251964cuda3std6ranges3__45__cpo4swapE - _ZN40_INTERNAL_ceb5ece0_4_k_cu_e2ae4cd8_251964cuda3std3__45__cpo4cendE)
_ZN40_INTERNAL_ceb5ece0_4_k_cu_e2ae4cd8_251964cuda3std3__45__cpo4cendE:
	.zero		1
	.type		_ZN40_INTERNAL_ceb5ece0_4_k_cu_e2ae4cd8_251964cuda3std6ranges3__45__cpo4swapE,@object
	.size		_ZN40_INTERNAL_ceb5ece0_4_k_cu_e2ae4cd8_251964cuda3std6ranges3__45__cpo4swapE,(.L_10 - _ZN40_INTERNAL_ceb5ece0_4_k_cu_e2ae4cd8_251964cuda3std6ranges3__45__cpo4swapE)
_ZN40_INTERNAL_ceb5ece0_4_k_cu_e2ae4cd8_251964cuda3std6ranges3__45__cpo4swapE:
	.zero		1
.L_10:


//--------------------- .nv.constant0._ZN7cutlass13device_kernelINS_4gemm6kernel13GemmUniversalIN4cute5tupleIJiiiiEEENS1_10collective13CollectiveMmaINS1_35MainloopSm100TmaUmmaWarpSpecializedILi8ELi2ELi4ENS5_IJNS4_1CILi2EEESB_NSA_ILi1EEEEEEEENS5_IJNSA_ILi128EEENSA_ILi64EEESF_EEENS_6half_tENS5_IJlSC_lEEESI_SJ_NS4_8TiledMMAINS4_8MMA_AtomIJNS4_26SM100_MMA_F16BF16_2x1SM_SSISI_SI_fLi128ELi64ELNS4_4UMMA5MajorE0ELSO_0ELNSN_7ScaleInE0ELSP_0EEEEEENS4_6LayoutINS5_IJSC_SC_SC_EEENS5_IJNSA_ILi0EEESU_SU_EEEEENS5_IJNS4_10UnderscoreESX_SX_EEEEENS4_28SM100_TMA_2SM_LOAD_MULTICASTENS4_14ComposedLayoutINS4_7SwizzleILi3ELi4ELi3EEENS4_18smem_ptr_flag_bitsILi16EEENSS_INS5_IJNSA_ILi8EEESG_EEENS5_IJSG_SC_EEEEEEEvNS4_8identityENS4_18SM100_TMA_2SM_LOADES1A_vS1B_EENS_8epilogue10collective18CollectiveEpilogueINS1E_23Sm100TmaWarpSpecializedILi3ELi2ELi16ELb1ELb0EEEJNS5_IJSG_SG_SF_EEENS5_IJNSS_ISG_SC_EENSS_INS5_IJNSA_ILi16EEESB_EEENS5_IJSC_NSA_ILi32EEEEEEEEEEESI_SJ_SI_SJ_NS1E_6fusion15FusionCallbacksIS1I_NS1R_17LinearCombinationISI_fSI_fLNS_15FloatRoundStyleE2EEES1J_S1Q_JEEENS4_5SM1004TMEM4LOAD26SM100_TMEM_LOAD_32dp32b16xENS4_13SM90_TMA_LOADENS11_INS12_ILi1ELi4ELi3EEES15_NSS_INS5_IJS16_S1L_EEENS5_IJS1L_SC_EEEEEEENS4_39AutoVectorizingCopyWithAssumedAlignmentILi128EEENS4_14SM90_TMA_STOREES26_S28_S28_EEEvvEEEEvNT_6ParamsE --------------------------
	.section	.nv.constant0._ZN7cutlass13device_kernelINS_4gemm6kernel13GemmUniversalIN4cute5tupleIJiiiiEEENS1_10collective13CollectiveMmaINS1_35MainloopSm100TmaUmmaWarpSpecializedILi8ELi2ELi4ENS5_IJNS4_1CILi2EEESB_NSA_ILi1EEEEEEEENS5_IJNSA_ILi128EEENSA_ILi64EEESF_EEENS_6half_tENS5_IJlSC_lEEESI_SJ_NS4_8TiledMMAINS4_8MMA_AtomIJNS4_26SM100_MMA_F16BF16_2x1SM_SSISI_SI_fLi128ELi64ELNS4_4UMMA5MajorE0ELSO_0ELNSN_7ScaleInE0ELSP_0EEEEEENS4_6LayoutINS5_IJSC_SC_SC_EEENS5_IJNSA_ILi0EEESU_SU_EEEEENS5_IJNS4_10UnderscoreESX_SX_EEEEENS4_28SM100_TMA_2SM_LOAD_MULTICASTENS4_14ComposedLayoutINS4_7SwizzleILi3ELi4ELi3EEENS4_18smem_ptr_flag_bitsILi16EEENSS_INS5_IJNSA_ILi8EEESG_EEENS5_IJSG_SC_EEEEEEEvNS4_8identityENS4_18SM100_TMA_2SM_LOADES1A_vS1B_EENS_8epilogue10collective18CollectiveEpilogueINS1E_23Sm100TmaWarpSpecializedILi3ELi2ELi16ELb1ELb0EEEJNS5_IJSG_SG_SF_EEENS5_IJNSS_ISG_SC_EENSS_INS5_IJNSA_ILi16EEESB_EEENS5_IJSC_NSA_ILi32EEEEEEEEEEESI_SJ_SI_SJ_NS1E_6fusion15FusionCallbacksIS1I_NS1R_17LinearCombinationISI_fSI_fLNS_15FloatRoundStyleE2EEES1J_S1Q_JEEENS4_5SM1004TMEM4LOAD26SM100_TMEM_LOAD_32dp32b16xENS4_13SM90_TMA_LOADENS11_INS12_ILi1ELi4ELi3EEES15_NSS_INS5_IJS16_S1L_EEENS5_IJS1L_SC_EEEEEEENS4_39AutoVectorizingCopyWithAssumedAlignmentILi128EEENS4_14SM90_TMA_STOREES26_S28_S28_EEEvvEEEEvNT_6ParamsE,"a",@progbits
	.sectionflags	@""
	.align	4
.nv.constant0._ZN7cutlass13device_kernelINS_4gemm6kernel13GemmUniversalIN4cute5tupleIJiiiiEEENS1_10collective13CollectiveMmaINS1_35MainloopSm100TmaUmmaWarpSpecializedILi8ELi2ELi4ENS5_IJNS4_1CILi2EEESB_NSA_ILi1EEEEEEEENS5_IJNSA_ILi128EEENSA_ILi64EEESF_EEENS_6half_tENS5_IJlSC_lEEESI_SJ_NS4_8TiledMMAINS4_8MMA_AtomIJNS4_26SM100_MMA_F16BF16_2x1SM_SSISI_SI_fLi128ELi64ELNS4_4UMMA5MajorE0ELSO_0ELNSN_7ScaleInE0ELSP_0EEEEEENS4_6LayoutINS5_IJSC_SC_SC_EEENS5_IJNSA_ILi0EEESU_SU_EEEEENS5_IJNS4_10UnderscoreESX_SX_EEEEENS4_28SM100_TMA_2SM_LOAD_MULTICASTENS4_14ComposedLayoutINS4_7SwizzleILi3ELi4ELi3EEENS4_18smem_ptr_flag_bitsILi16EEENSS_INS5_IJNSA_ILi8EEESG_EEENS5_IJSG_SC_EEEEEEEvNS4_8identityENS4_18SM100_TMA_2SM_LOADES1A_vS1B_EENS_8epilogue10collective18CollectiveEpilogueINS1E_23Sm100TmaWarpSpecializedILi3ELi2ELi16ELb1ELb0EEEJNS5_IJSG_SG_SF_EEENS5_IJNSS_ISG_SC_EENSS_INS5_IJNSA_ILi16EEESB_EEENS5_IJSC_NSA_ILi32EEEEEEEEEEESI_SJ_SI_SJ_NS1E_6fusion15FusionCallbacksIS1I_NS1R_17LinearCombinationISI_fSI_fLNS_15FloatRoundStyleE2EEES1J_S1Q_JEEENS4_5SM1004TMEM4LOAD26SM100_TMEM_LOAD_32dp32b16xENS4_13SM90_TMA_LOADENS11_INS12_ILi1ELi4ELi3EEES15_NSS_INS5_IJS16_S1L_EEENS5_IJS1L_SC_EEEEEEENS4_39AutoVectorizingCopyWithAssumedAlignmentILi128EEENS4_14SM90_TMA_STOREES26_S28_S28_EEEvvEEEEvNT_6ParamsE:
	.zero		2944


//--------------------- SYMBOLS --------------------------

	.type		.nv.reservedSmem.offset0,@object
	.size		.nv.reservedSmem.offset0,0x4
	.type		.nv.reservedSmem.cap,@object
	.size		.nv.reservedSmem.cap,0x4
	.type		__assertfail,@function
